// auto-generated by cutlass_sweep.gemm — config: {"arch": "sm_90", "cluster_m": 1, "cluster_n": 1, "dtype": "bf16", "dtype_b": "bf16", "layout": "nt", "stages": 0, "tile_k": 32, "tile_m": 128, "tile_n": 128}
#include "cutlass/cutlass.h"
#include "cutlass/gemm/collective/collective_builder.hpp"
#include "cutlass/gemm/device/gemm_universal_adapter.h"
#include "cutlass/gemm/kernel/gemm_universal.hpp"
#include "cutlass/epilogue/collective/collective_builder.hpp"

using ElemA = cutlass::bfloat16_t;
using ElemB = cutlass::bfloat16_t;
using ElemCD = cutlass::bfloat16_t;
using Acc  = float;
using TileShape    = cute::Shape<cute::_128, cute::_128, cute::_32>;
using ClusterShape = cute::Shape<cute::_1, cute::_1, cute::_1>;

using CollectiveEpilogue = typename cutlass::epilogue::collective::CollectiveBuilder<
    cutlass::arch::Sm90, cutlass::arch::OpClassTensorOp,
    TileShape, ClusterShape,
    cutlass::epilogue::collective::EpilogueTileAuto,
    Acc, Acc,
    ElemCD, cutlass::layout::RowMajor, 128 / cutlass::sizeof_bits<ElemCD>::value,
    ElemCD, cutlass::layout::RowMajor, 128 / cutlass::sizeof_bits<ElemCD>::value,
    cutlass::epilogue::collective::EpilogueScheduleAuto
  >::CollectiveOp;

using CollectiveMainloop = typename cutlass::gemm::collective::CollectiveBuilder<
    cutlass::arch::Sm90, cutlass::arch::OpClassTensorOp,
    ElemA, cutlass::layout::RowMajor, 128 / cutlass::sizeof_bits<ElemA>::value,
    ElemB, cutlass::layout::ColumnMajor, 128 / cutlass::sizeof_bits<ElemB>::value,
    Acc,
    TileShape, ClusterShape,
    cutlass::gemm::collective::StageCountAutoCarveout<static_cast<int>(sizeof(typename CollectiveEpilogue::SharedStorage))>,
    cutlass::gemm::collective::KernelScheduleAuto
  >::CollectiveOp;

using GemmKernel = cutlass::gemm::kernel::GemmUniversal<
    cute::Shape<int,int,int,int>,
    CollectiveMainloop,
    CollectiveEpilogue
>;
using Gemm = cutlass::gemm::device::GemmUniversalAdapter<GemmKernel>;

// Force the device kernel symbol into the cubin without needing a host main.
auto* _anchor = &cutlass::device_kernel<GemmKernel>;


// ===== COMPILED SASS (sm_90a) =====

	.target	sm_90a

	.elftype	@"ET_EXEC"


//--------------------- .note.nv.tkinfo           --------------------------
	.section	.note.nv.tkinfo,"",@"SHT_NOTE"
	.sectionflags	@"SHF_NOTE_NV_TKINFO"
	.tkinfo
        /*0018*/ 	.word	0x00000002
        /*0030*/ 	.string	""
        /*0030*/ 	.string	"ptxas"
        /*0030*/ 	.string	"Cuda compilation tools, release 13.0, V13.0.88"
        /*0030*/ 	.string	"Build cuda_13.0.r13.0/compiler.36424714_0"
        /*0030*/ 	.string	"-arch sm_90a -m 64 "



//--------------------- .note.nv.cuinfo           --------------------------
	.section	.note.nv.cuinfo,"",@"SHT_NOTE"
	.sectionflags	@"SHF_NOTE_NV_CUINFO"
        /*0018*/ 	.short	0x0002
        /*001a*/ 	.short	0x005a
        /*001c*/ 	.short	0x0082
	.zero		2


//--------------------- .nv.info                  --------------------------
	.section	.nv.info,"",@"SHT_CUDA_INFO"
	.align	4


	//----- nvinfo : EIATTR_REGCOUNT
	.align		4
        /*0000*/ 	.byte	0x04, 0x2f
        /*0002*/ 	.short	(.L_15 - .L_14)
	.align		4
.L_14:
        /*0004*/ 	.word	index@(_ZN7cutlass13device_kernelINS_4gemm6kernel13GemmUniversalIN4cute5tupleIJiiiiEEENS1_10collective13CollectiveMmaINS1_34MainloopSm90TmaGmmaWarpSpecializedILi14ENS5_IJNS4_1CILi1EEESB_SB_EEENS1_35KernelTmaWarpSpecializedCooperativeEEENS5_IJNSA_ILi128EEESF_NSA_ILi32EEEEEENS_10bfloat16_tENS5_IJlSB_lEEESI_SJ_NS4_8TiledMMAINS4_8MMA_AtomIJNS4_4SM904GMMA28MMA_64x128x16_F32BF16BF16_SSILNSN_5MajorE0ELSP_0ELNSN_7ScaleInE1ELSQ_1EEEEEENS4_6LayoutINS5_IJNSA_ILi2EEESB_SB_EEENS5_IJSB_NSA_ILi0EEESW_EEEEENS5_IJNS4_10UnderscoreESZ_SZ_EEEEENS4_13SM90_TMA_LOADENS4_14ComposedLayoutINS4_7SwizzleILi2ELi4ELi3EEENS4_18smem_ptr_flag_bitsILi16EEENST_INS5_IJNSA_ILi8EEESG_EEENS5_IJSG_SB_EEEEEEEvNS4_8identityES12_S1C_vS1D_EENS_8epilogue10collective6detail29Sm90TmaWarpSpecializedAdapterINS1G_15DefaultEpilogueISI_SJ_SJ_NS1F_6thread17LinearCombinationISI_Li1EffLNS1K_9ScaleType4KindE0ELNS_15FloatRoundStyleE2ESI_EENS1_15EpilogueDefaultEEEEEvvEEEEvNT_6ParamsE)
        /*0008*/ 	.word	0x000000a8


	//----- nvinfo : EIATTR_FRAME_SIZE
	.align		4
.L_15:
        /*000c*/ 	.byte	0x04, 0x11
        /*000e*/ 	.short	(.L_17 - .L_16)
	.align		4
.L_16:
        /*0010*/ 	.word	index@(_ZN7cutlass13device_kernelINS_4gemm6kernel13GemmUniversalIN4cute5tupleIJiiiiEEENS1_10collective13CollectiveMmaINS1_34MainloopSm90TmaGmmaWarpSpecializedILi14ENS5_IJNS4_1CILi1EEESB_SB_EEENS1_35KernelTmaWarpSpecializedCooperativeEEENS5_IJNSA_ILi128EEESF_NSA_ILi32EEEEEENS_10bfloat16_tENS5_IJlSB_lEEESI_SJ_NS4_8TiledMMAINS4_8MMA_AtomIJNS4_4SM904GMMA28MMA_64x128x16_F32BF16BF16_SSILNSN_5MajorE0ELSP_0ELNSN_7ScaleInE1ELSQ_1EEEEEENS4_6LayoutINS5_IJNSA_ILi2EEESB_SB_EEENS5_IJSB_NSA_ILi0EEESW_EEEEENS5_IJNS4_10UnderscoreESZ_SZ_EEEEENS4_13SM90_TMA_LOADENS4_14ComposedLayoutINS4_7SwizzleILi2ELi4ELi3EEENS4_18smem_ptr_flag_bitsILi16EEENST_INS5_IJNSA_ILi8EEESG_EEENS5_IJSG_SB_EEEEEEEvNS4_8identityES12_S1C_vS1D_EENS_8epilogue10collective6detail29Sm90TmaWarpSpecializedAdapterINS1G_15DefaultEpilogueISI_SJ_SJ_NS1F_6thread17LinearCombinationISI_Li1EffLNS1K_9ScaleType4KindE0ELNS_15FloatRoundStyleE2ESI_EENS1_15EpilogueDefaultEEEEEvvEEEEvNT_6ParamsE)
        /*0014*/ 	.word	0x00000000


	//----- nvinfo : EIATTR_MIN_STACK_SIZE
	.align		4
.L_17:
        /*0018*/ 	.byte	0x04, 0x12
        /*001a*/ 	.short	(.L_19 - .L_18)
	.align		4
.L_18:
        /*001c*/ 	.word	index@(_ZN7cutlass13device_kernelINS_4gemm6kernel13GemmUniversalIN4cute5tupleIJiiiiEEENS1_10collective13CollectiveMmaINS1_34MainloopSm90TmaGmmaWarpSpecializedILi14ENS5_IJNS4_1CILi1EEESB_SB_EEENS1_35KernelTmaWarpSpecializedCooperativeEEENS5_IJNSA_ILi128EEESF_NSA_ILi32EEEEEENS_10bfloat16_tENS5_IJlSB_lEEESI_SJ_NS4_8TiledMMAINS4_8MMA_AtomIJNS4_4SM904GMMA28MMA_64x128x16_F32BF16BF16_SSILNSN_5MajorE0ELSP_0ELNSN_7ScaleInE1ELSQ_1EEEEEENS4_6LayoutINS5_IJNSA_ILi2EEESB_SB_EEENS5_IJSB_NSA_ILi0EEESW_EEEEENS5_IJNS4_10UnderscoreESZ_SZ_EEEEENS4_13SM90_TMA_LOADENS4_14ComposedLayoutINS4_7SwizzleILi2ELi4ELi3EEENS4_18smem_ptr_flag_bitsILi16EEENST_INS5_IJNSA_ILi8EEESG_EEENS5_IJSG_SB_EEEEEEEvNS4_8identityES12_S1C_vS1D_EENS_8epilogue10collective6detail29Sm90TmaWarpSpecializedAdapterINS1G_15DefaultEpilogueISI_SJ_SJ_NS1F_6thread17LinearCombinationISI_Li1EffLNS1K_9ScaleType4KindE0ELNS_15FloatRoundStyleE2ESI_EENS1_15EpilogueDefaultEEEEEvvEEEEvNT_6ParamsE)
        /*0020*/ 	.word	0x00000000
.L_19:


//--------------------- .nv.compat                --------------------------
	.section	.nv.compat,"",@"SHT_CUDA_COMPAT_INFO"
	.align	4
        /*0000*/ 	.byte	0x02, 0x09, 0x01, 0x00, 0x02, 0x02, 0x04, 0x00, 0x02, 0x05, 0x05, 0x00, 0x03, 0x07, 0x01, 0x01
        /*0010*/ 	.byte	0x02, 0x03, 0x01, 0x00, 0x02, 0x06, 0x01, 0x00, 0x04, 0x0b, 0x08, 0x00, 0x00, 0x00, 0x00, 0x00
        /*0020*/ 	.byte	0x00, 0x00, 0x00, 0x00


//--------------------- .nv.info._ZN7cutlass13device_kernelINS_4gemm6kernel13GemmUniversalIN4cute5tupleIJiiiiEEENS1_10collective13CollectiveMmaINS1_34MainloopSm90TmaGmmaWarpSpecializedILi14ENS5_IJNS4_1CILi1EEESB_SB_EEENS1_35KernelTmaWarpSpecializedCooperativeEEENS5_IJNSA_ILi128EEESF_NSA_ILi32EEEEEENS_10bfloat16_tENS5_IJlSB_lEEESI_SJ_NS4_8TiledMMAINS4_8MMA_AtomIJNS4_4SM904GMMA28MMA_64x128x16_F32BF16BF16_SSILNSN_5MajorE0ELSP_0ELNSN_7ScaleInE1ELSQ_1EEEEEENS4_6LayoutINS5_IJNSA_ILi2EEESB_SB_EEENS5_IJSB_NSA_ILi0EEESW_EEEEENS5_IJNS4_10UnderscoreESZ_SZ_EEEEENS4_13SM90_TMA_LOADENS4_14ComposedLayoutINS4_7SwizzleILi2ELi4ELi3EEENS4_18smem_ptr_flag_bitsILi16EEENST_INS5_IJNSA_ILi8EEESG_EEENS5_IJSG_SB_EEEEEEEvNS4_8identityES12_S1C_vS1D_EENS_8epilogue10collective6detail29Sm90TmaWarpSpecializedAdapterINS1G_15DefaultEpilogueISI_SJ_SJ_NS1F_6thread17LinearCombinationISI_Li1EffLNS1K_9ScaleType4KindE0ELNS_15FloatRoundStyleE2ESI_EENS1_15EpilogueDefaultEEEEEvvEEEEvNT_6ParamsE --------------------------
	.section	.nv.info._ZN7cutlass13device_kernelINS_4gemm6kernel13GemmUniversalIN4cute5tupleIJiiiiEEENS1_10collective13CollectiveMmaINS1_34MainloopSm90TmaGmmaWarpSpecializedILi14ENS5_IJNS4_1CILi1EEESB_SB_EEENS1_35KernelTmaWarpSpecializedCooperativeEEENS5_IJNSA_ILi128EEESF_NSA_ILi32EEEEEENS_10bfloat16_tENS5_IJlSB_lEEESI_SJ_NS4_8TiledMMAINS4_8MMA_AtomIJNS4_4SM904GMMA28MMA_64x128x16_F32BF16BF16_SSILNSN_5MajorE0ELSP_0ELNSN_7ScaleInE1ELSQ_1EEEEEENS4_6LayoutINS5_IJNSA_ILi2EEESB_SB_EEENS5_IJSB_NSA_ILi0EEESW_EEEEENS5_IJNS4_10UnderscoreESZ_SZ_EEEEENS4_13SM90_TMA_LOADENS4_14ComposedLayoutINS4_7SwizzleILi2ELi4ELi3EEENS4_18smem_ptr_flag_bitsILi16EEENST_INS5_IJNSA_ILi8EEESG_EEENS5_IJSG_SB_EEEEEEEvNS4_8identityES12_S1C_vS1D_EENS_8epilogue10collective6detail29Sm90TmaWarpSpecializedAdapterINS1G_15DefaultEpilogueISI_SJ_SJ_NS1F_6thread17LinearCombinationISI_Li1EffLNS1K_9ScaleType4KindE0ELNS_15FloatRoundStyleE2ESI_EENS1_15EpilogueDefaultEEEEEvvEEEEvNT_6ParamsE,"",@"SHT_CUDA_INFO"
	.sectionflags	@""
	.align	4


	//----- nvinfo : EIATTR_CUDA_API_VERSION
	.align		4
        /*0000*/ 	.byte	0x04, 0x37
        /*0002*/ 	.short	(.L_21 - .L_20)
.L_20:
        /*0004*/ 	.word	0x00000082


	//----- nvinfo : EIATTR_KPARAM_INFO
	.align		4
.L_21:
        /*0008*/ 	.byte	0x04, 0x17
        /*000a*/ 	.short	(.L_23 - .L_22)
.L_22:
        /*000c*/ 	.word	0x00000000
        /*0010*/ 	.short	0x0000
        /*0012*/ 	.short	0x0070
        /*0014*/ 	.byte	0x00, 0xf0, 0x01, 0x10


	//----- nvinfo : EIATTR_SPARSE_MMA_MASK
	.align		4
.L_23:
        /*0018*/ 	.byte	0x03, 0x50
        /*001a*/ 	.short	0x0000


	//----- nvinfo : EIATTR_MAXREG_COUNT
	.align		4
        /*001c*/ 	.byte	0x03, 0x1b
        /*001e*/ 	.short	0x00a8


	//----- nvinfo : EIATTR_NUM_BARRIERS
	.align		4
        /*0020*/ 	.byte	0x02, 0x4c
        /*0022*/ 	.byte	0x01
	.zero		1


	//----- nvinfo : EIATTR_EXTERNS
	.align		4
        /*0024*/ 	.byte	0x04, 0x0f
        /*0026*/ 	.short	(.L_25 - .L_24)


	//   ....[0]....
	.align		4
.L_24:
        /*0028*/ 	.word	index@(__assertfail)


	//----- nvinfo : EIATTR_MERCURY_ISA_VERSION
	.align		4
.L_25:
        /*002c*/ 	.byte	0x03, 0x5f
        /*002e*/ 	.short	0x0101


	//----- nvinfo : EIATTR_INT_WARP_WIDE_INSTR_OFFSETS
	.align		4
        /*0030*/ 	.byte	0x04, 0x31
        /*0032*/ 	.short	(.L_27 - .L_26)


	//   ....[0]....
.L_26:
        /*0034*/ 	.word	0x00000520


	//   ....[1]....
        /*0038*/ 	.word	0x00000550


	//   ....[2]....
        /*003c*/ 	.word	0x00000630


	//----- nvinfo : EIATTR_COOP_GROUP_MASK_REGIDS
	.align		4
.L_27:
        /*0040*/ 	.byte	0x04, 0x29
        /*0042*/ 	.short	(.L_29 - .L_28)


	//   ....[0]....
.L_28:
        /*0044*/ 	.word	0xffffffff


	//   ....[1]....
        /*0048*/ 	.word	0xffffffff


	//   ....[2]....
        /*004c*/ 	.word	0xffffffff


	//   ....[3]....
        /*0050*/ 	.word	0xffffffff


	//   ....[4]....
        /*0054*/ 	.word	0xffffffff


	//----- nvinfo : EIATTR_COOP_GROUP_INSTR_OFFSETS
	.align		4
.L_29:
        /*0058*/ 	.byte	0x04, 0x28
        /*005a*/ 	.short	(.L_31 - .L_30)


	//   ....[0]....
.L_30:
        /*005c*/ 	.word	0x00000060


	//   ....[1]....
        /*0060*/ 	.word	0x00000070


	//   ....[2]....
        /*0064*/ 	.word	0x00000130


	//   ....[3]....
        /*0068*/ 	.word	0x00000430


	//   ....[4]....
        /*006c*/ 	.word	0x000010e0


	//----- nvinfo : EIATTR_REG_RECONFIG
	.align		4
.L_31:
        /*0070*/ 	.byte	0x01, 0x54
	.zero		2


	//----- nvinfo : EIATTR_SYSCALL_OFFSETS
	.align		4
        /*0074*/ 	.byte	0x04, 0x46
        /*0076*/ 	.short	(.L_33 - .L_32)


	//   ....[0]....
.L_32:
        /*0078*/ 	.word	0x000012a0


	//----- nvinfo : EIATTR_MBARRIER_INSTR_OFFSETS
	.align		4
.L_33:
        /*007c*/ 	.byte	0x04, 0x39
        /*007e*/ 	.short	(.L_35 - .L_34)


	//   ....[0]....
.L_34:
        /*0080*/ 	.word	0x00000250
        /*0084*/ 	.word	0x000000ff
        /*0088*/ 	.word	0x00000000
        /*008c*/ 	.short	0x0100
        /*008e*/ 	.byte	0x08
	.zero		1


	//   ....[1]....
        /*0090*/ 	.word	0x00000260
        /*0094*/ 	.word	0x000000ff
        /*0098*/ 	.word	0x00000070
        /*009c*/ 	.short	0x0100
        /*009e*/ 	.byte	0x08
	.zero		1


	//   ....[2]....
        /*00a0*/ 	.word	0x00000270
        /*00a4*/ 	.word	0x000000ff
        /*00a8*/ 	.word	0x00000008
        /*00ac*/ 	.short	0x0100
        /*00ae*/ 	.byte	0x08
	.zero		1


	//   ....[3]....
        /*00b0*/ 	.word	0x00000280
        /*00b4*/ 	.word	0x000000ff
        /*00b8*/ 	.word	0x00000078
        /*00bc*/ 	.short	0x0100
        /*00be*/ 	.byte	0x08
	.zero		1


	//   ....[4]....
        /*00c0*/ 	.word	0x00000290
        /*00c4*/ 	.word	0x000000ff
        /*00c8*/ 	.word	0x00000010
        /*00cc*/ 	.short	0x0100
        /*00ce*/ 	.byte	0x08
	.zero		1


	//   ....[5]....
        /*00d0*/ 	.word	0x000002a0
        /*00d4*/ 	.word	0x000000ff
        /*00d8*/ 	.word	0x00000080
        /*00dc*/ 	.short	0x0100
        /*00de*/ 	.byte	0x08
	.zero		1


	//   ....[6]....
        /*00e0*/ 	.word	0x000002b0
        /*00e4*/ 	.word	0x000000ff
        /*00e8*/ 	.word	0x00000018
        /*00ec*/ 	.short	0x0100
        /*00ee*/ 	.byte	0x08
	.zero		1


	//   ....[7]....
        /*00f0*/ 	.word	0x000002c0
        /*00f4*/ 	.word	0x000000ff
        /*00f8*/ 	.word	0x00000088
        /*00fc*/ 	.short	0x0100
        /*00fe*/ 	.byte	0x08
	.zero		1


	//   ....[8]....
        /*0100*/ 	.word	0x000002d0
        /*0104*/ 	.word	0x000000ff
        /*0108*/ 	.word	0x00000020
        /*010c*/ 	.short	0x0100
        /*010e*/ 	.byte	0x08
	.zero		1


	//   ....[9]....
        /*0110*/ 	.word	0x000002e0
        /*0114*/ 	.word	0x000000ff
        /*0118*/ 	.word	0x00000090
        /*011c*/ 	.short	0x0100
        /*011e*/ 	.byte	0x08
	.zero		1


	//   ....[10]....
        /*0120*/ 	.word	0x000002f0
        /*0124*/ 	.word	0x000000ff
        /*0128*/ 	.word	0x00000028
        /*012c*/ 	.short	0x0100
        /*012e*/ 	.byte	0x08
	.zero		1


	//   ....[11]....
        /*0130*/ 	.word	0x00000300
        /*0134*/ 	.word	0x000000ff
        /*0138*/ 	.word	0x00000098
        /*013c*/ 	.short	0x0100
        /*013e*/ 	.byte	0x08
	.zero		1


	//   ....[12]....
        /*0140*/ 	.word	0x00000310
        /*0144*/ 	.word	0x000000ff
        /*0148*/ 	.word	0x00000030
        /*014c*/ 	.short	0x0100
        /*014e*/ 	.byte	0x08
	.zero		1


	//   ....[13]....
        /*0150*/ 	.word	0x00000320
        /*0154*/ 	.word	0x000000ff
        /*0158*/ 	.word	0x000000a0
        /*015c*/ 	.short	0x0100
        /*015e*/ 	.byte	0x08
	.zero		1


	//   ....[14]....
        /*0160*/ 	.word	0x00000330
        /*0164*/ 	.word	0x000000ff
        /*0168*/ 	.word	0x00000038
        /*016c*/ 	.short	0x0100
        /*016e*/ 	.byte	0x08
	.zero		1


	//   ....[15]....
        /*0170*/ 	.word	0x00000340
        /*0174*/ 	.word	0x000000ff
        /*0178*/ 	.word	0x000000a8
        /*017c*/ 	.short	0x0100
        /*017e*/ 	.byte	0x08
	.zero		1


	//   ....[16]....
        /*0180*/ 	.word	0x00000350
        /*0184*/ 	.word	0x000000ff
        /*0188*/ 	.word	0x00000040
        /*018c*/ 	.short	0x0100
        /*018e*/ 	.byte	0x08
	.zero		1


	//   ....[17]....
        /*0190*/ 	.word	0x00000360
        /*0194*/ 	.word	0x000000ff
        /*0198*/ 	.word	0x000000b0
        /*019c*/ 	.short	0x0100
        /*019e*/ 	.byte	0x08
	.zero		1


	//   ....[18]....
        /*01a0*/ 	.word	0x00000370
        /*01a4*/ 	.word	0x000000ff
        /*01a8*/ 	.word	0x00000048
        /*01ac*/ 	.short	0x0100
        /*01ae*/ 	.byte	0x08
	.zero		1


	//   ....[19]....
        /*01b0*/ 	.word	0x00000380
        /*01b4*/ 	.word	0x000000ff
        /*01b8*/ 	.word	0x000000b8
        /*01bc*/ 	.short	0x0100
        /*01be*/ 	.byte	0x08
	.zero		1


	//   ....[20]....
        /*01c0*/ 	.word	0x00000390
        /*01c4*/ 	.word	0x000000ff
        /*01c8*/ 	.word	0x00000050
        /*01cc*/ 	.short	0x0100
        /*01ce*/ 	.byte	0x08
	.zero		1


	//   ....[21]....
        /*01d0*/ 	.word	0x000003a0
        /*01d4*/ 	.word	0x000000ff
        /*01d8*/ 	.word	0x000000c0
        /*01dc*/ 	.short	0x0100
        /*01de*/ 	.byte	0x08
	.zero		1


	//   ....[22]....
        /*01e0*/ 	.word	0x000003b0
        /*01e4*/ 	.word	0x000000ff
        /*01e8*/ 	.word	0x00000058
        /*01ec*/ 	.short	0x0100
        /*01ee*/ 	.byte	0x08
	.zero		1


	//   ....[23]....
        /*01f0*/ 	.word	0x000003c0
        /*01f4*/ 	.word	0x000000ff
        /*01f8*/ 	.word	0x000000c8
        /*01fc*/ 	.short	0x0100
        /*01fe*/ 	.byte	0x08
	.zero		1


	//   ....[24]....
        /*0200*/ 	.word	0x000003d0
        /*0204*/ 	.word	0x000000ff
        /*0208*/ 	.word	0x00000060
        /*020c*/ 	.short	0x0100
        /*020e*/ 	.byte	0x08
	.zero		1


	//   ....[25]....
        /*0210*/ 	.word	0x000003e0
        /*0214*/ 	.word	0x000000ff
        /*0218*/ 	.word	0x000000d0
        /*021c*/ 	.short	0x0100
        /*021e*/ 	.byte	0x08
	.zero		1


	//   ....[26]....
        /*0220*/ 	.word	0x000003f0
        /*0224*/ 	.word	0x000000ff
        /*0228*/ 	.word	0x00000068
        /*022c*/ 	.short	0x0100
        /*022e*/ 	.byte	0x08
	.zero		1


	//   ....[27]....
        /*0230*/ 	.word	0x00000400
        /*0234*/ 	.word	0x000000ff
        /*0238*/ 	.word	0x000000d8
        /*023c*/ 	.short	0x0100
        /*023e*/ 	.byte	0x08
	.zero		1


	//   ....[28]....
        /*0240*/ 	.word	0x000006a0
        /*0244*/ 	.word	0x000000ff
        /*0248*/ 	.word	0x000000f0
        /*024c*/ 	.short	0x0100
        /*024e*/ 	.byte	0x06
	.zero		1


	//   ....[29]....
        /*0250*/ 	.word	0x00000700
        /*0254*/ 	.word	0x000000ff
        /*0258*/ 	.word	0x000000f8
        /*025c*/ 	.short	0x0100
        /*025e*/ 	.byte	0x06
	.zero		1


	//   ....[30]....
        /*0260*/ 	.word	0x00001320
        /*0264*/ 	.word	0x00000003
        /*0268*/ 	.word	0x00000000
        /*026c*/ 	.short	0x010a
        /*026e*/ 	.byte	0x3f
	.zero		1


	//   ....[31]....
        /*0270*/ 	.word	0x00001360
        /*0274*/ 	.word	0x00000003
        /*0278*/ 	.word	0x00000000
        /*027c*/ 	.short	0x010a
        /*027e*/ 	.byte	0x3f
	.zero		1


	//   ....[32]....
        /*0280*/ 	.word	0x00001600
        /*0284*/ 	.word	0x000000ff
        /*0288*/ 	.word	0x00000000
        /*028c*/ 	.short	0x010a
        /*028e*/ 	.byte	0x04
	.zero		1


	//   ....[33]....
        /*0290*/ 	.word	0x00001640
        /*0294*/ 	.word	0x000000ff
        /*0298*/ 	.word	0x00000000
        /*029c*/ 	.short	0x010a
        /*029e*/ 	.byte	0x04
	.zero		1


	//   ....[34]....
        /*02a0*/ 	.word	0x000017a0
        /*02a4*/ 	.word	0x000000ff
        /*02a8*/ 	.word	0x00000000
        /*02ac*/ 	.short	0x0101
        /*02ae*/ 	.byte	0x04
	.zero		1


	//   ....[35]....
        /*02b0*/ 	.word	0x000019b0
        /*02b4*/ 	.word	0x000000ff
        /*02b8*/ 	.word	0x00000000
        /*02bc*/ 	.short	0x0101
        /*02be*/ 	.byte	0x06
	.zero		1


	//   ....[36]....
        /*02c0*/ 	.word	0x00006d50
        /*02c4*/ 	.word	0x0000000e
        /*02c8*/ 	.word	0x00000070
        /*02cc*/ 	.short	0x010a
        /*02ce*/ 	.byte	0x3f
	.zero		1


	//   ....[37]....
        /*02d0*/ 	.word	0x000070c0
        /*02d4*/ 	.word	0x00000006
        /*02d8*/ 	.word	0x000000f8
        /*02dc*/ 	.short	0x0101
        /*02de*/ 	.byte	0x3f
	.zero		1


	//   ....[38]....
        /*02e0*/ 	.word	0x000077f0
        /*02e4*/ 	.word	0x00000007
        /*02e8*/ 	.word	0x00000000
        /*02ec*/ 	.short	0x010a
        /*02ee*/ 	.byte	0x3f
	.zero		1


	//   ....[39]....
        /*02f0*/ 	.word	0x00007870
        /*02f4*/ 	.word	0x00000009
        /*02f8*/ 	.word	0x00000000
        /*02fc*/ 	.short	0x010a
        /*02fe*/ 	.byte	0x3f
	.zero		1


	//   ....[40]....
        /*0300*/ 	.word	0x00007900
        /*0304*/ 	.word	0x00000006
        /*0308*/ 	.word	0x00000000
        /*030c*/ 	.short	0x010a
        /*030e*/ 	.byte	0x3f
	.zero		1


	//   ....[41]....
        /*0310*/ 	.word	0x00007990
        /*0314*/ 	.word	0x00000009
        /*0318*/ 	.word	0x00000000
        /*031c*/ 	.short	0x010a
        /*031e*/ 	.byte	0x3f
	.zero		1


	//   ....[42]....
        /*0320*/ 	.word	0x00007a20
        /*0324*/ 	.word	0x00000006
        /*0328*/ 	.word	0x00000000
        /*032c*/ 	.short	0x010a
        /*032e*/ 	.byte	0x3f
	.zero		1


	//   ....[43]....
        /*0330*/ 	.word	0x00007ab0
        /*0334*/ 	.word	0x00000009
        /*0338*/ 	.word	0x00000000
        /*033c*/ 	.short	0x010a
        /*033e*/ 	.byte	0x3f
	.zero		1


	//   ....[44]....
        /*0340*/ 	.word	0x00007b40
        /*0344*/ 	.word	0x00000006
        /*0348*/ 	.word	0x00000000
        /*034c*/ 	.short	0x010a
        /*034e*/ 	.byte	0x3f
	.zero		1


	//   ....[45]....
        /*0350*/ 	.word	0x00007bd0
        /*0354*/ 	.word	0x00000009
        /*0358*/ 	.word	0x00000000
        /*035c*/ 	.short	0x010a
        /*035e*/ 	.byte	0x3f
	.zero		1


	//   ....[46]....
        /*0360*/ 	.word	0x00007c60
        /*0364*/ 	.word	0x00000006
        /*0368*/ 	.word	0x00000000
        /*036c*/ 	.short	0x010a
        /*036e*/ 	.byte	0x3f
	.zero		1


	//   ....[47]....
        /*0370*/ 	.word	0x00007cf0
        /*0374*/ 	.word	0x00000009
        /*0378*/ 	.word	0x00000000
        /*037c*/ 	.short	0x010a
        /*037e*/ 	.byte	0x3f
	.zero		1


	//   ....[48]....
        /*0380*/ 	.word	0x00007d80
        /*0384*/ 	.word	0x00000006
        /*0388*/ 	.word	0x00000000
        /*038c*/ 	.short	0x010a
        /*038e*/ 	.byte	0x3f
	.zero		1


	//   ....[49]....
        /*0390*/ 	.word	0x00007e10
        /*0394*/ 	.word	0x00000009
        /*0398*/ 	.word	0x00000000
        /*039c*/ 	.short	0x010a
        /*039e*/ 	.byte	0x3f
	.zero		1


	//   ....[50]....
        /*03a0*/ 	.word	0x00007ea0
        /*03a4*/ 	.word	0x00000006
        /*03a8*/ 	.word	0x00000000
        /*03ac*/ 	.short	0x010a
        /*03ae*/ 	.byte	0x3f
	.zero		1


	//   ....[51]....
        /*03b0*/ 	.word	0x00007f30
        /*03b4*/ 	.word	0x00000003
        /*03b8*/ 	.word	0x00000000
        /*03bc*/ 	.short	0x010a
        /*03be*/ 	.byte	0x3f
	.zero		1


	//   ....[52]....
        /*03c0*/ 	.word	0x00007f90
        /*03c4*/ 	.word	0x00000003
        /*03c8*/ 	.word	0x00000000
        /*03cc*/ 	.short	0x010a
        /*03ce*/ 	.byte	0x3f
	.zero		1


	//   ....[53]....
        /*03d0*/ 	.word	0x00007ff0
        /*03d4*/ 	.word	0x00000004
        /*03d8*/ 	.word	0x00000000
        /*03dc*/ 	.short	0x010a
        /*03de*/ 	.byte	0x3f
	.zero		1


	//   ....[54]....
        /*03e0*/ 	.word	0x000080c0
        /*03e4*/ 	.word	0x0000000e
        /*03e8*/ 	.word	0x00000070
        /*03ec*/ 	.short	0x010a
        /*03ee*/ 	.byte	0x3f
	.zero		1


	//   ....[55]....
        /*03f0*/ 	.word	0x00008190
        /*03f4*/ 	.word	0x00000007
        /*03f8*/ 	.word	0x00000000
        /*03fc*/ 	.short	0x010a
        /*03fe*/ 	.byte	0x3f
	.zero		1


	//   ....[56]....
        /*0400*/ 	.word	0x000081e0
        /*0404*/ 	.word	0x00000009
        /*0408*/ 	.word	0x00000000
        /*040c*/ 	.short	0x010a
        /*040e*/ 	.byte	0x3f
	.zero		1


	//   ....[57]....
        /*0410*/ 	.word	0x00008230
        /*0414*/ 	.word	0x00000006
        /*0418*/ 	.word	0x00000000
        /*041c*/ 	.short	0x010a
        /*041e*/ 	.byte	0x3f
	.zero		1


	//   ....[58]....
        /*0420*/ 	.word	0x00008280
        /*0424*/ 	.word	0x00000009
        /*0428*/ 	.word	0x00000000
        /*042c*/ 	.short	0x010a
        /*042e*/ 	.byte	0x3f
	.zero		1


	//   ....[59]....
        /*0430*/ 	.word	0x000082d0
        /*0434*/ 	.word	0x00000006
        /*0438*/ 	.word	0x00000000
        /*043c*/ 	.short	0x010a
        /*043e*/ 	.byte	0x3f
	.zero		1


	//   ....[60]....
        /*0440*/ 	.word	0x00008320
        /*0444*/ 	.word	0x00000009
        /*0448*/ 	.word	0x00000000
        /*044c*/ 	.short	0x010a
        /*044e*/ 	.byte	0x3f
	.zero		1


	//   ....[61]....
        /*0450*/ 	.word	0x00008370
        /*0454*/ 	.word	0x00000006
        /*0458*/ 	.word	0x00000000
        /*045c*/ 	.short	0x010a
        /*045e*/ 	.byte	0x3f
	.zero		1


	//   ....[62]....
        /*0460*/ 	.word	0x000083c0
        /*0464*/ 	.word	0x00000009
        /*0468*/ 	.word	0x00000000
        /*046c*/ 	.short	0x010a
        /*046e*/ 	.byte	0x3f
	.zero		1


	//   ....[63]....
        /*0470*/ 	.word	0x00008410
        /*0474*/ 	.word	0x00000006
        /*0478*/ 	.word	0x00000000
        /*047c*/ 	.short	0x010a
        /*047e*/ 	.byte	0x3f
	.zero		1


	//   ....[64]....
        /*0480*/ 	.word	0x00008460
        /*0484*/ 	.word	0x00000009
        /*0488*/ 	.word	0x00000000
        /*048c*/ 	.short	0x010a
        /*048e*/ 	.byte	0x3f
	.zero		1


	//   ....[65]....
        /*0490*/ 	.word	0x000084b0
        /*0494*/ 	.word	0x00000006
        /*0498*/ 	.word	0x00000000
        /*049c*/ 	.short	0x010a
        /*049e*/ 	.byte	0x3f
	.zero		1


	//   ....[66]....
        /*04a0*/ 	.word	0x00008500
        /*04a4*/ 	.word	0x00000009
        /*04a8*/ 	.word	0x00000000
        /*04ac*/ 	.short	0x010a
        /*04ae*/ 	.byte	0x3f
	.zero		1


	//   ....[67]....
        /*04b0*/ 	.word	0x00008550
        /*04b4*/ 	.word	0x00000006
        /*04b8*/ 	.word	0x00000000
        /*04bc*/ 	.short	0x010a
        /*04be*/ 	.byte	0x3f
	.zero		1


	//----- nvinfo : EIATTR_NUM_MBARRIERS
	.align		4
.L_35:
        /*04c0*/ 	.byte	0x03, 0x38
        /*04c2*/ 	.short	0x001e


	//----- nvinfo : EIATTR_EXIT_INSTR_OFFSETS
	.align		4
        /*04c4*/ 	.byte	0x04, 0x1c
        /*04c6*/ 	.short	(.L_37 - .L_36)


	//   ....[0]....
.L_36:
        /*04c8*/ 	.word	0x00000750


	//   ....[1]....
        /*04cc*/ 	.word	0x00001010


	//   ....[2]....
        /*04d0*/ 	.word	0x000063c0


	//   ....[3]....
        /*04d4*/ 	.word	0x000069f0


	//   ....[4]....
        /*04d8*/ 	.word	0x00007f80


	//----- nvinfo : EIATTR_MAX_THREADS
	.align		4
.L_37:
        /*04dc*/ 	.byte	0x04, 0x05
        /*04de*/ 	.short	(.L_39 - .L_38)
.L_38:
        /*04e0*/ 	.word	0x00000180
        /*04e4*/ 	.word	0x00000001
        /*04e8*/ 	.word	0x00000001


	//----- nvinfo : EIATTR_CRS_STACK_SIZE
	.align		4
.L_39:
        /*04ec*/ 	.byte	0x04, 0x1e
        /*04ee*/ 	.short	(.L_41 - .L_40)
.L_40:
        /*04f0*/ 	.word	0x00000000


	//----- nvinfo : EIATTR_CBANK_PARAM_SIZE
	.align		4
.L_41:
        /*04f4*/ 	.byte	0x03, 0x19
        /*04f6*/ 	.short	0x0470


	//----- nvinfo : EIATTR_PARAM_CBANK
	.align		4
        /*04f8*/ 	.byte	0x04, 0x0a
        /*04fa*/ 	.short	(.L_43 - .L_42)
	.align		4
.L_42:
        /*04fc*/ 	.word	index@(.nv.constant0._ZN7cutlass13device_kernelINS_4gemm6kernel13GemmUniversalIN4cute5tupleIJiiiiEEENS1_10collective13CollectiveMmaINS1_34MainloopSm90TmaGmmaWarpSpecializedILi14ENS5_IJNS4_1CILi1EEESB_SB_EEENS1_35KernelTmaWarpSpecializedCooperativeEEENS5_IJNSA_ILi128EEESF_NSA_ILi32EEEEEENS_10bfloat16_tENS5_IJlSB_lEEESI_SJ_NS4_8TiledMMAINS4_8MMA_AtomIJNS4_4SM904GMMA28MMA_64x128x16_F32BF16BF16_SSILNSN_5MajorE0ELSP_0ELNSN_7ScaleInE1ELSQ_1EEEEEENS4_6LayoutINS5_IJNSA_ILi2EEESB_SB_EEENS5_IJSB_NSA_ILi0EEESW_EEEEENS5_IJNS4_10UnderscoreESZ_SZ_EEEEENS4_13SM90_TMA_LOADENS4_14ComposedLayoutINS4_7SwizzleILi2ELi4ELi3EEENS4_18smem_ptr_flag_bitsILi16EEENST_INS5_IJNSA_ILi8EEESG_EEENS5_IJSG_SB_EEEEEEEvNS4_8identityES12_S1C_vS1D_EENS_8epilogue10collective6detail29Sm90TmaWarpSpecializedAdapterINS1G_15DefaultEpilogueISI_SJ_SJ_NS1F_6thread17LinearCombinationISI_Li1EffLNS1K_9ScaleType4KindE0ELNS_15FloatRoundStyleE2ESI_EENS1_15EpilogueDefaultEEEEEvvEEEEvNT_6ParamsE)
        /*0500*/ 	.short	0x0210
        /*0502*/ 	.short	0x0470


	//----- nvinfo : EIATTR_SW_WAR
	.align		4
.L_43:
        /*0504*/ 	.byte	0x04, 0x36
        /*0506*/ 	.short	(.L_45 - .L_44)
.L_44:
        /*0508*/ 	.word	0x00000008
.L_45:


//--------------------- .nv.callgraph             --------------------------
	.section	.nv.callgraph,"",@"SHT_CUDA_CALLGRAPH"
	.align	4
	.sectionentsize	8
	.align		4
        /*0000*/ 	.word	0x00000000
	.align		4
        /*0004*/ 	.word	0xffffffff
	.align		4
        /*0008*/ 	.word	index@(_ZN7cutlass13device_kernelINS_4gemm6kernel13GemmUniversalIN4cute5tupleIJiiiiEEENS1_10collective13CollectiveMmaINS1_34MainloopSm90TmaGmmaWarpSpecializedILi14ENS5_IJNS4_1CILi1EEESB_SB_EEENS1_35KernelTmaWarpSpecializedCooperativeEEENS5_IJNSA_ILi128EEESF_NSA_ILi32EEEEEENS_10bfloat16_tENS5_IJlSB_lEEESI_SJ_NS4_8TiledMMAINS4_8MMA_AtomIJNS4_4SM904GMMA28MMA_64x128x16_F32BF16BF16_SSILNSN_5MajorE0ELSP_0ELNSN_7ScaleInE1ELSQ_1EEEEEENS4_6LayoutINS5_IJNSA_ILi2EEESB_SB_EEENS5_IJSB_NSA_ILi0EEESW_EEEEENS5_IJNS4_10UnderscoreESZ_SZ_EEEEENS4_13SM90_TMA_LOADENS4_14ComposedLayoutINS4_7SwizzleILi2ELi4ELi3EEENS4_18smem_ptr_flag_bitsILi16EEENST_INS5_IJNSA_ILi8EEESG_EEENS5_IJSG_SB_EEEEEEEvNS4_8identityES12_S1C_vS1D_EENS_8epilogue10collective6detail29Sm90TmaWarpSpecializedAdapterINS1G_15DefaultEpilogueISI_SJ_SJ_NS1F_6thread17LinearCombinationISI_Li1EffLNS1K_9ScaleType4KindE0ELNS_15FloatRoundStyleE2ESI_EENS1_15EpilogueDefaultEEEEEvvEEEEvNT_6ParamsE)
	.align		4
        /*000c*/ 	.word	index@(__assertfail)
	.align		4
        /*0010*/ 	.word	0x00000000
	.align		4
        /*0014*/ 	.word	0xfffffffe
	.align		4
        /*0018*/ 	.word	0x00000000
	.align		4
        /*001c*/ 	.word	0xfffffffd
	.align		4
        /*0020*/ 	.word	0x00000000
	.align		4
        /*0024*/ 	.word	0xfffffffc


//--------------------- .nv.constant4             --------------------------
	.section	.nv.constant4,"a",@progbits
	.align	8
	.align		8
.nv.constant4:
        /*0000*/ 	.dword	__assertfail
	.align		8
        /*0008*/ 	.dword	__unnamed_1
	.align		8
        /*0010*/ 	.dword	_ZN40_INTERNAL_d8f2a4cc_4_k_cu_acaf002c_207614cuda3std3__45__cpo5beginE
	.align		8
        /*0018*/ 	.dword	_ZN40_INTERNAL_d8f2a4cc_4_k_cu_acaf002c_207614cuda3std3__45__cpo3endE
	.align		8
        /*0020*/ 	.dword	_ZN40_INTERNAL_d8f2a4cc_4_k_cu_acaf002c_207614cuda3std3__45__cpo6cbeginE
	.align		8
        /*0028*/ 	.dword	_ZN40_INTERNAL_d8f2a4cc_4_k_cu_acaf002c_207614cuda3std3__45__cpo4cendE
	.align		8
        /*0030*/ 	.dword	_ZN40_INTERNAL_d8f2a4cc_4_k_cu_acaf002c_207614cuda3std3__442_GLOBAL__N__d8f2a4cc_4_k_cu_acaf002c_207616ignoreE
	.align		8
        /*0038*/ 	.dword	_ZN40_INTERNAL_d8f2a4cc_4_k_cu_acaf002c_207614cuda3std3__419piecewise_constructE
	.align		8
        /*0040*/ 	.dword	_ZN40_INTERNAL_d8f2a4cc_4_k_cu_acaf002c_207614cuda3std3__48in_placeE
	.align		8
        /*0048*/ 	.dword	_ZN40_INTERNAL_d8f2a4cc_4_k_cu_acaf002c_207614cuda3std6ranges3__45__cpo4swapE
	.align		8
        /*0050*/ 	.dword	_ZN40_INTERNAL_d8f2a4cc_4_k_cu_acaf002c_207614cuda3std6ranges3__45__cpo9iter_moveE
	.align		8
        /*0058*/ 	.dword	_ZN40_INTERNAL_d8f2a4cc_4_k_cu_acaf002c_207614cute7productE
	.align		8
        /*0060*/ 	.dword	_ZN40_INTERNAL_d8f2a4cc_4_k_cu_acaf002c_207614cute1_E
	.align		8
        /*0068*/ 	.dword	$str$22
	.align		8
        /*0070*/ 	.dword	$str$23


//--------------------- .text._ZN7cutlass13device_kernelINS_4gemm6kernel13GemmUniversalIN4cute5tupleIJiiiiEEENS1_10collective13CollectiveMmaINS1_34MainloopSm90TmaGmmaWarpSpecializedILi14ENS5_IJNS4_1CILi1EEESB_SB_EEENS1_35KernelTmaWarpSpecializedCooperativeEEENS5_IJNSA_ILi128EEESF_NSA_ILi32EEEEEENS_10bfloat16_tENS5_IJlSB_lEEESI_SJ_NS4_8TiledMMAINS4_8MMA_AtomIJNS4_4SM904GMMA28MMA_64x128x16_F32BF16BF16_SSILNSN_5MajorE0ELSP_0ELNSN_7ScaleInE1ELSQ_1EEEEEENS4_6LayoutINS5_IJNSA_ILi2EEESB_SB_EEENS5_IJSB_NSA_ILi0EEESW_EEEEENS5_IJNS4_10UnderscoreESZ_SZ_EEEEENS4_13SM90_TMA_LOADENS4_14ComposedLayoutINS4_7SwizzleILi2ELi4ELi3EEENS4_18smem_ptr_flag_bitsILi16EEENST_INS5_IJNSA_ILi8EEESG_EEENS5_IJSG_SB_EEEEEEEvNS4_8identityES12_S1C_vS1D_EENS_8epilogue10collective6detail29Sm90TmaWarpSpecializedAdapterINS1G_15DefaultEpilogueISI_SJ_SJ_NS1F_6thread17LinearCombinationISI_Li1EffLNS1K_9ScaleType4KindE0ELNS_15FloatRoundStyleE2ESI_EENS1_15EpilogueDefaultEEEEEvvEEEEvNT_6ParamsE --------------------------
	.section	.text._ZN7cutlass13device_kernelINS_4gemm6kernel13GemmUniversalIN4cute5tupleIJiiiiEEENS1_10collective13CollectiveMmaINS1_34MainloopSm90TmaGmmaWarpSpecializedILi14ENS5_IJNS4_1CILi1EEESB_SB_EEENS1_35KernelTmaWarpSpecializedCooperativeEEENS5_IJNSA_ILi128EEESF_NSA_ILi32EEEEEENS_10bfloat16_tENS5_IJlSB_lEEESI_SJ_NS4_8TiledMMAINS4_8MMA_AtomIJNS4_4SM904GMMA28MMA_64x128x16_F32BF16BF16_SSILNSN_5MajorE0ELSP_0ELNSN_7ScaleInE1ELSQ_1EEEEEENS4_6LayoutINS5_IJNSA_ILi2EEESB_SB_EEENS5_IJSB_NSA_ILi0EEESW_EEEEENS5_IJNS4_10UnderscoreESZ_SZ_EEEEENS4_13SM90_TMA_LOADENS4_14ComposedLayoutINS4_7SwizzleILi2ELi4ELi3EEENS4_18smem_ptr_flag_bitsILi16EEENST_INS5_IJNSA_ILi8EEESG_EEENS5_IJSG_SB_EEEEEEEvNS4_8identityES12_S1C_vS1D_EENS_8epilogue10collective6detail29Sm90TmaWarpSpecializedAdapterINS1G_15DefaultEpilogueISI_SJ_SJ_NS1F_6thread17LinearCombinationISI_Li1EffLNS1K_9ScaleType4KindE0ELNS_15FloatRoundStyleE2ESI_EENS1_15EpilogueDefaultEEEEEvvEEEEvNT_6ParamsE,"ax",@progbits
	.align	128
.text._ZN7cutlass13device_kernelINS_4gemm6kernel13GemmUniversalIN4cute5tupleIJiiiiEEENS1_10collective13CollectiveMmaINS1_34MainloopSm90TmaGmmaWarpSpecializedILi14ENS5_IJNS4_1CILi1EEESB_SB_EEENS1_35KernelTmaWarpSpecializedCooperativeEEENS5_IJNSA_ILi128EEESF_NSA_ILi32EEEEEENS_10bfloat16_tENS5_IJlSB_lEEESI_SJ_NS4_8TiledMMAINS4_8MMA_AtomIJNS4_4SM904GMMA28MMA_64x128x16_F32BF16BF16_SSILNSN_5MajorE0ELSP_0ELNSN_7ScaleInE1ELSQ_1EEEEEENS4_6LayoutINS5_IJNSA_ILi2EEESB_SB_EEENS5_IJSB_NSA_ILi0EEESW_EEEEENS5_IJNS4_10UnderscoreESZ_SZ_EEEEENS4_13SM90_TMA_LOADENS4_14ComposedLayoutINS4_7SwizzleILi2ELi4ELi3EEENS4_18smem_ptr_flag_bitsILi16EEENST_INS5_IJNSA_ILi8EEESG_EEENS5_IJSG_SB_EEEEEEEvNS4_8identityES12_S1C_vS1D_EENS_8epilogue10collective6detail29Sm90TmaWarpSpecializedAdapterINS1G_15DefaultEpilogueISI_SJ_SJ_NS1F_6thread17LinearCombinationISI_Li1EffLNS1K_9ScaleType4KindE0ELNS_15FloatRoundStyleE2ESI_EENS1_15EpilogueDefaultEEEEEvvEEEEvNT_6ParamsE:
        .type           _ZN7cutlass13device_kernelINS_4gemm6kernel13GemmUniversalIN4cute5tupleIJiiiiEEENS1_10collective13CollectiveMmaINS1_34MainloopSm90TmaGmmaWarpSpecializedILi14ENS5_IJNS4_1CILi1EEESB_SB_EEENS1_35KernelTmaWarpSpecializedCooperativeEEENS5_IJNSA_ILi128EEESF_NSA_ILi32EEEEEENS_10bfloat16_tENS5_IJlSB_lEEESI_SJ_NS4_8TiledMMAINS4_8MMA_AtomIJNS4_4SM904GMMA28MMA_64x128x16_F32BF16BF16_SSILNSN_5MajorE0ELSP_0ELNSN_7ScaleInE1ELSQ_1EEEEEENS4_6LayoutINS5_IJNSA_ILi2EEESB_SB_EEENS5_IJSB_NSA_ILi0EEESW_EEEEENS5_IJNS4_10UnderscoreESZ_SZ_EEEEENS4_13SM90_TMA_LOADENS4_14ComposedLayoutINS4_7SwizzleILi2ELi4ELi3EEENS4_18smem_ptr_flag_bitsILi16EEENST_INS5_IJNSA_ILi8EEESG_EEENS5_IJSG_SB_EEEEEEEvNS4_8identityES12_S1C_vS1D_EENS_8epilogue10collective6detail29Sm90TmaWarpSpecializedAdapterINS1G_15DefaultEpilogueISI_SJ_SJ_NS1F_6thread17LinearCombinationISI_Li1EffLNS1K_9ScaleType4KindE0ELNS_15FloatRoundStyleE2ESI_EENS1_15EpilogueDefaultEEEEEvvEEEEvNT_6ParamsE,@function
        .size           _ZN7cutlass13device_kernelINS_4gemm6kernel13GemmUniversalIN4cute5tupleIJiiiiEEENS1_10collective13CollectiveMmaINS1_34MainloopSm90TmaGmmaWarpSpecializedILi14ENS5_IJNS4_1CILi1EEESB_SB_EEENS1_35KernelTmaWarpSpecializedCooperativeEEENS5_IJNSA_ILi128EEESF_NSA_ILi32EEEEEENS_10bfloat16_tENS5_IJlSB_lEEESI_SJ_NS4_8TiledMMAINS4_8MMA_AtomIJNS4_4SM904GMMA28MMA_64x128x16_F32BF16BF16_SSILNSN_5MajorE0ELSP_0ELNSN_7ScaleInE1ELSQ_1EEEEEENS4_6LayoutINS5_IJNSA_ILi2EEESB_SB_EEENS5_IJSB_NSA_ILi0EEESW_EEEEENS5_IJNS4_10UnderscoreESZ_SZ_EEEEENS4_13SM90_TMA_LOADENS4_14ComposedLayoutINS4_7SwizzleILi2ELi4ELi3EEENS4_18smem_ptr_flag_bitsILi16EEENST_INS5_IJNSA_ILi8EEESG_EEENS5_IJSG_SB_EEEEEEEvNS4_8identityES12_S1C_vS1D_EENS_8epilogue10collective6detail29Sm90TmaWarpSpecializedAdapterINS1G_15DefaultEpilogueISI_SJ_SJ_NS1F_6thread17LinearCombinationISI_Li1EffLNS1K_9ScaleType4KindE0ELNS_15FloatRoundStyleE2ESI_EENS1_15EpilogueDefaultEEEEEvvEEEEvNT_6ParamsE,(.L_x_215 - _ZN7cutlass13device_kernelINS_4gemm6kernel13GemmUniversalIN4cute5tupleIJiiiiEEENS1_10collective13CollectiveMmaINS1_34MainloopSm90TmaGmmaWarpSpecializedILi14ENS5_IJNS4_1CILi1EEESB_SB_EEENS1_35KernelTmaWarpSpecializedCooperativeEEENS5_IJNSA_ILi128EEESF_NSA_ILi32EEEEEENS_10bfloat16_tENS5_IJlSB_lEEESI_SJ_NS4_8TiledMMAINS4_8MMA_AtomIJNS4_4SM904GMMA28MMA_64x128x16_F32BF16BF16_SSILNSN_5MajorE0ELSP_0ELNSN_7ScaleInE1ELSQ_1EEEEEENS4_6LayoutINS5_IJNSA_ILi2EEESB_SB_EEENS5_IJSB_NSA_ILi0EEESW_EEEEENS5_IJNS4_10UnderscoreESZ_SZ_EEEEENS4_13SM90_TMA_LOADENS4_14ComposedLayoutINS4_7SwizzleILi2ELi4ELi3EEENS4_18smem_ptr_flag_bitsILi16EEENST_INS5_IJNSA_ILi8EEESG_EEENS5_IJSG_SB_EEEEEEEvNS4_8identityES12_S1C_vS1D_EENS_8epilogue10collective6detail29Sm90TmaWarpSpecializedAdapterINS1G_15DefaultEpilogueISI_SJ_SJ_NS1F_6thread17LinearCombinationISI_Li1EffLNS1K_9ScaleType4KindE0ELNS_15FloatRoundStyleE2ESI_EENS1_15EpilogueDefaultEEEEEvvEEEEvNT_6ParamsE)
        .other          _ZN7cutlass13device_kernelINS_4gemm6kernel13GemmUniversalIN4cute5tupleIJiiiiEEENS1_10collective13CollectiveMmaINS1_34MainloopSm90TmaGmmaWarpSpecializedILi14ENS5_IJNS4_1CILi1EEESB_SB_EEENS1_35KernelTmaWarpSpecializedCooperativeEEENS5_IJNSA_ILi128EEESF_NSA_ILi32EEEEEENS_10bfloat16_tENS5_IJlSB_lEEESI_SJ_NS4_8TiledMMAINS4_8MMA_AtomIJNS4_4SM904GMMA28MMA_64x128x16_F32BF16BF16_SSILNSN_5MajorE0ELSP_0ELNSN_7ScaleInE1ELSQ_1EEEEEENS4_6LayoutINS5_IJNSA_ILi2EEESB_SB_EEENS5_IJSB_NSA_ILi0EEESW_EEEEENS5_IJNS4_10UnderscoreESZ_SZ_EEEEENS4_13SM90_TMA_LOADENS4_14ComposedLayoutINS4_7SwizzleILi2ELi4ELi3EEENS4_18smem_ptr_flag_bitsILi16EEENST_INS5_IJNSA_ILi8EEESG_EEENS5_IJSG_SB_EEEEEEEvNS4_8identityES12_S1C_vS1D_EENS_8epilogue10collective6detail29Sm90TmaWarpSpecializedAdapterINS1G_15DefaultEpilogueISI_SJ_SJ_NS1F_6thread17LinearCombinationISI_Li1EffLNS1K_9ScaleType4KindE0ELNS_15FloatRoundStyleE2ESI_EENS1_15EpilogueDefaultEEEEEvvEEEEvNT_6ParamsE,@"STO_CUDA_ENTRY STV_DEFAULT"
_ZN7cutlass13device_kernelINS_4gemm6kernel13GemmUniversalIN4cute5tupleIJiiiiEEENS1_10collective13CollectiveMmaINS1_34MainloopSm90TmaGmmaWarpSpecializedILi14ENS5_IJNS4_1CILi1EEESB_SB_EEENS1_35KernelTmaWarpSpecializedCooperativeEEENS5_IJNSA_ILi128EEESF_NSA_ILi32EEEEEENS_10bfloat16_tENS5_IJlSB_lEEESI_SJ_NS4_8TiledMMAINS4_8MMA_AtomIJNS4_4SM904GMMA28MMA_64x128x16_F32BF16BF16_SSILNSN_5MajorE0ELSP_0ELNSN_7ScaleInE1ELSQ_1EEEEEENS4_6LayoutINS5_IJNSA_ILi2EEESB_SB_EEENS5_IJSB_NSA_ILi0EEESW_EEEEENS5_IJNS4_10UnderscoreESZ_SZ_EEEEENS4_13SM90_TMA_LOADENS4_14ComposedLayoutINS4_7SwizzleILi2ELi4ELi3EEENS4_18smem_ptr_flag_bitsILi16EEENST_INS5_IJNSA_ILi8EEESG_EEENS5_IJSG_SB_EEEEEEEvNS4_8identityES12_S1C_vS1D_EENS_8epilogue10collective6detail29Sm90TmaWarpSpecializedAdapterINS1G_15DefaultEpilogueISI_SJ_SJ_NS1F_6thread17LinearCombinationISI_Li1EffLNS1K_9ScaleType4KindE0ELNS_15FloatRoundStyleE2ESI_EENS1_15EpilogueDefaultEEEEEvvEEEEvNT_6ParamsE:
[----:B------:R-:W0:Y:S01]  /*0000*/  LDC R1, c[0x0][0x28] ;  /* 0x00000a00ff017b82 */ /* 0x000e220000000800 */
[----:B------:R-:W1:Y:S01]  /*0010*/  S2R R18, SR_TID.X ;  /* 0x0000000000127919 */ /* 0x000e620000002100 */
[----:B------:R-:W-:Y:S01]  /*0020*/  ELECT P0, URZ, PT ;  /* 0x00000000003f782f */ /* 0x000fe20003800000 */
[----:B------:R-:W-:Y:S01]  /*0030*/  BSSY B0, `(.L_x_0) ;  /* 0x000000f000007945 */ /* 0x000fe20003800000 */
[--C-:B-1----:R-:W-:Y:S02]  /*0040*/  SHF.R.U32.HI R0, RZ, 0x5, R18.reuse ;  /* 0x00000005ff007819 */ /* 0x102fe40000011612 */
[----:B------:R-:W-:-:S03]  /*0050*/  SHF.R.U32.HI R22, RZ, 0x7, R18 ;  /* 0x00000007ff167819 */ /* 0x000fc60000011612 */
[----:B------:R-:W1:Y:S04]  /*0060*/  SHFL.IDX PT, R5, R0, RZ, 0x1f ;  /* 0x00001fff00057589 */ /* 0x000e6800000e0000 */
[----:B------:R2:W3:Y:S01]  /*0070*/  SHFL.IDX PT, R8, R22, RZ, 0x1f ;  /* 0x00001fff16087589 */ /* 0x0004e200000e0000 */
[----:B-1----:R-:W-:-:S13]  /*0080*/  ISETP.NE.OR P0, PT, R5, RZ, !P0 ;  /* 0x000000ff0500720c */ /* 0x002fda0004705670 */
[----:B0-23--:R-:W-:Y:S05]  /*0090*/  @P0 BRA `(.L_x_1) ;  /* 0x0000000000200947 */ /* 0x00dfea0003800000 */
[----:B------:R-:W-:Y:S02]  /*00a0*/  ULDC.64 UR4, c[0x0][0x198] ;  /* 0x0000660000047ab9 */ /* 0x000fe40000000a00 */
[----:B------:R-:W-:Y:S02]  /*00b0*/  UIADD3 UR6, UP0, UR4, 0xf0, URZ ;  /* 0x000000f004067890 */ /* 0x000fe4000ff1e03f */
[----:B------:R-:W-:Y:S02]  /*00c0*/  UIADD3 UR4, UP1, UR4, 0x1f0, URZ ;  /* 0x000001f004047890 */ /* 0x000fe4000ff3e03f */
[----:B------:R-:W-:Y:S02]  /*00d0*/  UIADD3.X UR7, URZ, UR5, URZ, UP0, !UPT ;  /* 0x000000053f077290 */ /* 0x000fe400087fe43f */
[----:B------:R-:W-:-:S07]  /*00e0*/  UIADD3.X UR5, URZ, UR5, URZ, UP1, !UPT ;  /* 0x000000053f057290 */ /* 0x000fce0008ffe43f */
[----:B------:R0:W-:Y:S02]  /*00f0*/  UTMACCTL.PF [UR6] ;  /* 0x00000000060079b9 */ /* 0x0001e40008040000 */
[----:B------:R0:W-:Y:S02]  /*0100*/  UTMACCTL.PF [UR4] ;  /* 0x00000000040079b9 */ /* 0x0001e40008040000 */
[----:B0-----:R-:W-:Y:S01]  /*0110*/  NOP ;  /* 0x0000000000007918 */ /* 0x001fe20000000000 */
.L_x_1:
[----:B------:R-:W-:Y:S05]  /*0120*/  BSYNC B0 ;  /* 0x0000000000007941 */ /* 0x000fea0003800000 */
.L_x_0:
[----:B------:R-:W0:Y:S02]  /*0130*/  SHFL.IDX PT, R2, R0, RZ, 0x1f ;  /* 0x00001fff00027589 */ /* 0x000e2400000e0000 */
[----:B0-----:R-:W-:-:S13]  /*0140*/  ISETP.NE.AND P0, PT, R2, RZ, PT ;  /* 0x000000ff0200720c */ /* 0x001fda0003f05270 */
[----:B------:R-:W-:Y:S05]  /*0150*/  @P0 BRA `(.L_x_2) ;  /* 0x0000000000b40947 */ /* 0x000fea0003800000 */
[----:B------:R-:W-:Y:S01]  /*0160*/  ELECT P0, URZ, PT ;  /* 0x00000000003f782f */ /* 0x000fe20003800000 */
[----:B------:R-:W-:-:S12]  /*0170*/  BSSY B0, `(.L_x_2) ;  /* 0x000002b000007945 */ /* 0x000fd80003800000 */
[----:B------:R-:W-:Y:S05]  /*0180*/  @!P0 BRA `(.L_x_3) ;  /* 0x0000000000a48947 */ /* 0x000fea0003800000 */
[----:B------:R-:W0:Y:S01]  /*0190*/  S2UR UR8, SR_CgaCtaId ;  /* 0x00000000000879c3 */ /* 0x000e220000008800 */
[----:B------:R-:W-:Y:S01]  /*01a0*/  UMOV UR4, 0x400 ;  /* 0x0000040000047882 */ /* 0x000fe20000000000 */
[----:B------:R-:W-:Y:S01]  /*01b0*/  UMOV UR5, 0x1 ;  /* 0x0000000100057882 */ /* 0x000fe20000000000 */
[----:B------:R-:W-:Y:S02]  /*01c0*/  UMOV UR6, 0x100 ;  /* 0x0000010000067882 */ /* 0x000fe40000000000 */
[----:B------:R-:W-:-:S04]  /*01d0*/  UIADD3 UR6, -UR6, 0x100000, URZ ;  /* 0x0010000006067890 */ /* 0x000fc8000fffe13f */
[----:B------:R-:W-:Y:S02]  /*01e0*/  USHF.L.U32 UR7, UR6, 0xb, URZ ;  /* 0x0000000b06077899 */ /* 0x000fe4000800063f */
[----:B------:R-:W-:Y:S02]  /*01f0*/  USHF.L.U32 UR6, UR6, 0x1, URZ ;  /* 0x0000000106067899 */ /* 0x000fe4000800063f */
[----:B0-----:R-:W-:Y:S02]  /*0200*/  ULEA UR8, UR8, UR4, 0x18 ;  /* 0x0000000408087291 */ /* 0x001fe4000f8ec03f */
[----:B------:R-:W-:-:S04]  /*0210*/  UIADD3 UR4, -UR5, 0x100000, URZ ;  /* 0x0010000005047890 */ /* 0x000fc8000fffe13f */
[----:B------:R-:W-:Y:S02]  /*0220*/  USHF.L.U32 UR5, UR4, 0xb, URZ ;  /* 0x0000000b04057899 */ /* 0x000fe4000800063f */
[----:B------:R-:W-:Y:S01]  /*0230*/  USHF.L.U32 UR4, UR4, 0x1, URZ ;  /* 0x0000000104047899 */ /* 0x000fe2000800063f */
[----:B------:R-:W0:Y:S11]  /*0240*/  FENCE.VIEW.ASYNC.S ;  /* 0x00000000000073c6 */ /* 0x000e360000000000 */
[----:B0-----:R0:W1:Y:S01]  /*0250*/  SYNCS.EXCH.64 URZ, [UR8], UR4 ;  /* 0x00000004083f75b2 */ /* 0x0010620008000100 */
[----:B------:R0:W2:Y:S01]  /*0260*/  SYNCS.EXCH.64 URZ, [UR8+0x70], UR6 ;  /* 0x00007006083f75b2 */ /* 0x0000a20008000100 */
[----:B------:R0:W3:Y:S01]  /*0270*/  SYNCS.EXCH.64 URZ, [UR8+0x8], UR4 ;  /* 0x00000804083f75b2 */ /* 0x0000e20008000100 */
[----:B------:R0:W4:Y:S01]  /*0280*/  SYNCS.EXCH.64 URZ, [UR8+0x78], UR6 ;  /* 0x00007806083f75b2 */ /* 0x0001220008000100 */
[----:B------:R0:W0:Y:S01]  /*0290*/  SYNCS.EXCH.64 URZ, [UR8+0x10], UR4 ;  /* 0x00001004083f75b2 */ /* 0x0000220008000100 */
        /* <DEDUP_REMOVED lines=23> */
[----:B-1234-:R-:W-:Y:S01]  /*0410*/  NOP ;  /* 0x0000000000007918 */ /* 0x01efe20000000000 */
.L_x_3:
[----:B0-----:R-:W-:Y:S05]  /*0420*/  BSYNC B0 ;  /* 0x0000000000007941 */ /* 0x001fea0003800000 */
.L_x_2:
[----:B------:R-:W0:Y:S01]  /*0430*/  SHFL.IDX PT, R0, R0, RZ, 0x1f ;  /* 0x00001fff00007589 */ /* 0x000e2200000e0000 */
[----:B------:R-:W-:Y:S01]  /*0440*/  ELECT P0, URZ, PT ;  /* 0x00000000003f782f */ /* 0x000fe20003800000 */
[----:B------:R-:W1:Y:S01]  /*0450*/  LDC R2, c[0x0][0x65c] ;  /* 0x00019700ff027b82 */ /* 0x000e620000000800 */
[----:B------:R-:W-:Y:S01]  /*0460*/  SHF.R.S32.HI R6, RZ, 0x1f, R5 ;  /* 0x0000001fff067819 */ /* 0x000fe20000011405 */
[----:B------:R-:W2:Y:S01]  /*0470*/  S2R R3, SR_CTAID.Y ;  /* 0x0000000000037919 */ /* 0x000ea20000002600 */
[----:B------:R-:W-:Y:S01]  /*0480*/  UMOV UR4, 0x20 ;  /* 0x0000002000047882 */ /* 0x000fe20000000000 */
[----:B------:R-:W-:Y:S01]  /*0490*/  ISETP.NE.AND P2, PT, R8, RZ, PT ;  /* 0x000000ff0800720c */ /* 0x000fe20003f45270 */
[----:B------:R-:W-:Y:S01]  /*04a0*/  NOP ;  /* 0x0000000000007918 */ /* 0x000fe20000000000 */
[----:B------:R-:W3:Y:S01]  /*04b0*/  S2R R4, SR_CTAID.X ;  /* 0x0000000000047919 */ /* 0x000ee20000002500 */
[----:B------:R-:W-:Y:S01]  /*04c0*/  LEA.HI R6, R6, R5, RZ, 0x2 ;  /* 0x0000000506067211 */ /* 0x000fe200078f10ff */
[----:B------:R-:W-:Y:S01]  /*04d0*/  NOP ;  /* 0x0000000000007918 */ /* 0x000fe20000000000 */
[----:B0-----:R-:W-:-:S02]  /*04e0*/  ISETP.NE.OR P0, PT, R0, RZ, !P0 ;  /* 0x000000ff0000720c */ /* 0x001fc40004705670 */
[----:B-1----:R-:W-:-:S04]  /*04f0*/  ISETP.NE.AND P3, PT, R2, 0x1, PT ;  /* 0x000000010200780c */ /* 0x002fc80003f65270 */
[----:B------:R-:W-:Y:S02]  /*0500*/  P2R R0, PR, RZ, 0x8 ;  /* 0x00000008ff007803 */ /* 0x000fe40000000000 */
[----:B------:R-:W-:-:S05]  /*0510*/  LOP3.LUT R0, R6, 0xfffffffc, RZ, 0xc0, !PT ;  /* 0xfffffffc06007812 */ /* 0x000fca00078ec0ff */
[----:B------:R-:W-:Y:S01]  /*0520*/  VOTEU.ALL UP0, P0 ;  /* 0x00000000003f7886 */ /* 0x000fe20000000000 */
[----:B------:R-:W-:Y:S01]  /*0530*/  IMAD.IADD R0, R5, 0x1, -R0 ;  /* 0x0000000105007824 */ /* 0x000fe200078e0a00 */
[----:B------:R-:W3:Y:S01]  /*0540*/  @P3 LDC R17, c[0x0][0x10] ;  /* 0x00000400ff113b82 */ /* 0x000ee20000000800 */
[----:B------:R-:W-:Y:S01]  /*0550*/  VOTEU.ALL UP1, P0 ;  /* 0x00000000003f7886 */ /* 0x000fe20000020000 */
[----:B--2---:R-:W-:Y:S01]  /*0560*/  @P3 IMAD.MOV.U32 R6, RZ, RZ, R3 ;  /* 0x000000ffff063224 */ /* 0x004fe200078e0003 */
[----:B------:R-:W-:Y:S01]  /*0570*/  @!UP0 UMOV UR6, 0x400 ;  /* 0x0000040000068882 */ /* 0x000fe20000000000 */
[----:B------:R-:W-:-:S04]  /*0580*/  @!UP0 UIADD3 UR4, -UR4, 0x100000, URZ ;  /* 0x0010000004048890 */ /* 0x000fc8000fffe13f */
[----:B------:R-:W-:Y:S02]  /*0590*/  @!UP0 USHF.L.U32 UR5, UR4, 0xb, URZ ;  /* 0x0000000b04058899 */ /* 0x000fe4000800063f */
[----:B------:R-:W-:Y:S01]  /*05a0*/  @!UP0 USHF.L.U32 UR4, UR4, 0x1, URZ ;  /* 0x0000000104048899 */ /* 0x000fe2000800063f */
[----:B------:R-:W-:Y:S02]  /*05b0*/  @P3 IMAD.MOV.U32 R7, RZ, RZ, RZ ;  /* 0x000000ffff073224 */ /* 0x000fe400078e00ff */
[----:B------:R-:W-:Y:S01]  /*05c0*/  IMAD.MOV.U32 R5, RZ, RZ, RZ ;  /* 0x000000ffff057224 */ /* 0x000fe200078e00ff */
[----:B------:R-:W0:Y:S01]  /*05d0*/  @!UP0 S2UR UR7, SR_CgaCtaId ;  /* 0x00000000000789c3 */ /* 0x000e220000008800 */
[----:B------:R-:W-:-:S07]  /*05e0*/  @P3 IMAD.MOV.U32 R11, RZ, RZ, RZ ;  /* 0x000000ffff0b3224 */ /* 0x000fce00078e00ff */
[----:B------:R-:W1:Y:S01]  /*05f0*/  @!P3 LDC R9, c[0x0][0xc] ;  /* 0x00000300ff09bb82 */ /* 0x000e620000000800 */
[----:B---3--:R-:W-:-:S04]  /*0600*/  @P3 IMAD.WIDE.U32 R16, R4, R17, R6 ;  /* 0x0000001104103225 */ /* 0x008fc800078e0006 */
[----:B------:R-:W-:Y:S01]  /*0610*/  @P3 IMAD.IADD R17, R17, 0x1, R11 ;  /* 0x0000000111113824 */ /* 0x000fe200078e020b */
[----:B0-----:R-:W-:Y:S01]  /*0620*/  @!UP0 ULEA UR6, UR7, UR6, 0x18 ;  /* 0x0000000607068291 */ /* 0x001fe2000f8ec03f */
[----:B------:R-:W-:Y:S01]  /*0630*/  VOTEU.ALL UP0, P0 ;  /* 0x00000000003f7886 */ /* 0x000fe20000000000 */
[----:B------:R-:W-:-:S04]  /*0640*/  ISETP.NE.AND P0, PT, R0, 0x3, PT ;  /* 0x000000030000780c */ /* 0x000fc80003f05270 */
[----:B------:R-:W-:Y:S01]  /*0650*/  ISETP.EQ.OR P0, PT, R0, RZ, !P0 ;  /* 0x000000ff0000720c */ /* 0x000fe20004702670 */
[----:B-1----:R-:W-:-:S03]  /*0660*/  @!P3 IMAD.WIDE.U32 R6, R9, R3, R4 ;  /* 0x000000030906b225 */ /* 0x002fc600078e0004 */
[C---:B------:R-:W-:Y:S01]  /*0670*/  ISETP.EQ.AND P0, PT, R8.reuse, RZ, P0 ;  /* 0x000000ff0800720c */ /* 0x040fe20000702270 */
[----:B------:R-:W-:Y:S01]  /*0680*/  VIADD R8, R8, 0xffffffff ;  /* 0xffffffff08087836 */ /* 0x000fe20000000000 */
[----:B------:R-:W0:Y:S02]  /*0690*/  FENCE.VIEW.ASYNC.S ;  /* 0x00000000000073c6 */ /* 0x000e240000000000 */
[----:B0-----:R0:W1:Y:S01]  /*06a0*/  @!UP0 SYNCS.EXCH.64 URZ, [UR6+0xf0], UR4 ;  /* 0x0000f004063f85b2 */ /* 0x0010620008000100 */
[----:B------:R-:W-:Y:S01]  /*06b0*/  @!P3 IMAD.MOV.U32 R16, RZ, RZ, R6 ;  /* 0x000000ffff10b224 */ /* 0x000fe200078e0006 */
[----:B------:R-:W-:Y:S01]  /*06c0*/  SEL R19, RZ, 0x1, !P0 ;  /* 0x00000001ff137807 */ /* 0x000fe20004000000 */
[----:B------:R-:W-:Y:S01]  /*06d0*/  @!P3 IMAD.MOV.U32 R17, RZ, RZ, R7 ;  /* 0x000000ffff11b224 */ /* 0x000fe200078e0007 */
[----:B------:R-:W-:-:S04]  /*06e0*/  ISETP.GE.U32.AND P1, PT, R8, 0x2, PT ;  /* 0x000000020800780c */ /* 0x000fc80003f26070 */
[----:B------:R-:W-:Y:S01]  /*06f0*/  SEL R19, R19, 0x2, P1 ;  /* 0x0000000213137807 */ /* 0x000fe20000800000 */
[----:B------:R0:W1:Y:S01]  /*0700*/  @!UP1 SYNCS.EXCH.64 URZ, [UR6+0xf8], UR4 ;  /* 0x0000f804063f95b2 */ /* 0x0000620008000100 */
[----:B------:R-:W-:Y:S01]  /*0710*/  NOP ;  /* 0x0000000000007918 */ /* 0x000fe20000000000 */
[----:B-1----:R-:W-:Y:S06]  /*0720*/  BAR.SYNC.DEFER_BLOCKING 0x0 ;  /* 0x0000000000007b1d */ /* 0x002fec0000010000 */
[----:B------:R-:W-:Y:S05]  /*0730*/  @!P2 BRA `(.L_x_4) ;  /* 0x0000005c0024a947 */ /* 0x000fea0003800000 */
[----:B------:R-:W-:-:S13]  /*0740*/  ISETP.GT.U32.AND P0, PT, R8, 0x1, PT ;  /* 0x000000010800780c */ /* 0x000fda0003f04070 */
[----:B0-----:R-:W-:Y:S05]  /*0750*/  @P0 EXIT ;  /* 0x000000000000094d */ /* 0x001fea0003800000 */
[----:B------:R-:W-:Y:S01]  /*0760*/  ULDC.64 UR4, c[0x0][0x650] ;  /* 0x0001940000047ab9 */ /* 0x000fe20000000a00 */
[----:B------:R-:W-:Y:S01]  /*0770*/  PRMT R0, RZ, 0x7610, R0 ;  /* 0x00007610ff007816 */ /* 0x000fe20000000000 */
[----:B------:R-:W-:Y:S01]  /*0780*/  IMAD.MOV.U32 R91, RZ, RZ, -0x1 ;  /* 0xffffffffff5b7424 */ /* 0x000fe200078e00ff */
[----:B------:R-:W-:Y:S01]  /*0790*/  ISETP.GE.U32.AND P0, PT, R16, UR4, PT ;  /* 0x0000000410007c0c */ /* 0x000fe2000bf06070 */
[----:B------:R-:W-:Y:S02]  /*07a0*/  IMAD.MOV.U32 R92, RZ, RZ, -0x1 ;  /* 0xffffffffff5c7424 */ /* 0x000fe400078e00ff */
[----:B------:R-:W-:Y:S01]  /*07b0*/  IMAD.MOV.U32 R89, RZ, RZ, -0x1 ;  /* 0xffffffffff597424 */ /* 0x000fe200078e00ff */
[----:B------:R-:W-:-:S13]  /*07c0*/  ISETP.GE.U32.AND.EX P0, PT, R17, UR5, PT, P0 ;  /* 0x0000000511007c0c */ /* 0x000fda000bf06100 */
[----:B------:R-:W-:Y:S05]  /*07d0*/  @P0 BRA `(.L_x_5) ;  /* 0x0000000400540947 */ /* 0x000fea0003800000 */
[----:B------:R-:W0:Y:S01]  /*07e0*/  LDC.64 R14, c[0x0][0x628] ;  /* 0x00018a00ff0e7b82 */ /* 0x000e220000000a00 */
[----:B------:R-:W-:Y:S02]  /*07f0*/  IMAD.MOV.U32 R6, RZ, RZ, R16 ;  /* 0x000000ffff067224 */ /* 0x000fe400078e0010 */
[----:B------:R-:W-:-:S05]  /*0800*/  IMAD.MOV.U32 R7, RZ, RZ, R17 ;  /* 0x000000ffff077224 */ /* 0x000fca00078e0011 */
[----:B------:R-:W1:Y:S08]  /*0810*/  LDC R0, c[0x0][0x630] ;  /* 0x00018c00ff007b82 */ /* 0x000e700000000800 */
[----:B------:R-:W2:Y:S01]  /*0820*/  LDC.64 R20, c[0x0][0x620] ;  /* 0x00018800ff147b82 */ /* 0x000ea20000000a00 */
[----:B0-----:R-:W-:-:S04]  /*0830*/  ISETP.NE.U32.AND P0, PT, R14, RZ, PT ;  /* 0x000000ff0e00720c */ /* 0x001fc80003f05070 */
[----:B------:R-:W-:-:S13]  /*0840*/  ISETP.NE.AND.EX P0, PT, R15, RZ, PT, P0 ;  /* 0x000000ff0f00720c */ /* 0x000fda0003f05300 */
[----:B-12---:R-:W-:Y:S05]  /*0850*/  @!P0 BRA `(.L_x_6) ;  /* 0x0000000000288947 */ /* 0x006fea0003800000 */
[----:B------:R-:W0:Y:S02]  /*0860*/  LDC R11, c[0x0][0x634] ;  /* 0x00018d00ff0b7b82 */ /* 0x000e240000000800 */
[----:B0-----:R-:W-:-:S05]  /*0870*/  IADD3 R11, P0, R16, R11, RZ ;  /* 0x0000000b100b7210 */ /* 0x001fca0007f1e0ff */
[----:B------:R-:W-:-:S04]  /*0880*/  IMAD.X R13, RZ, RZ, R17, P0 ;  /* 0x000000ffff0d7224 */ /* 0x000fc800000e0611 */
[----:B------:R-:W-:-:S04]  /*0890*/  IMAD.WIDE.U32 R6, R13, R14, RZ ;  /* 0x0000000e0d067225 */ /* 0x000fc800078e00ff */
[----:B------:R-:W-:-:S04]  /*08a0*/  IMAD.WIDE.U32 R8, P0, R11, R15, R6 ;  /* 0x0000000f0b087225 */ /* 0x000fc80007800006 */
[----:B------:R-:W-:-:S04]  /*08b0*/  IMAD.WIDE.U32 R6, R11, R14, RZ ;  /* 0x0000000e0b067225 */ /* 0x000fc800078e00ff */
[----:B------:R-:W-:Y:S01]  /*08c0*/  IMAD.X R11, RZ, RZ, RZ, P0 ;  /* 0x000000ffff0b7224 */ /* 0x000fe200000e06ff */
[----:B------:R-:W-:Y:S01]  /*08d0*/  IADD3 RZ, P0, R7, R8, RZ ;  /* 0x0000000807ff7210 */ /* 0x000fe20007f1e0ff */
[----:B------:R-:W-:-:S04]  /*08e0*/  IMAD.MOV.U32 R10, RZ, RZ, R9 ;  /* 0x000000ffff0a7224 */ /* 0x000fc800078e0009 */
[----:B------:R-:W-:-:S08]  /*08f0*/  IMAD.WIDE.U32.X R6, R13, R15, R10, P0 ;  /* 0x0000000f0d067225 */ /* 0x000fd000000e040a */
.L_x_6:
[-CC-:B------:R-:W-:Y:S01]  /*0900*/  SHF.R.U64 R89, R6, R0.reuse, R7.reuse ;  /* 0x0000000006597219 */ /* 0x180fe20000001207 */
[----:B------:R-:W0:Y:S01]  /*0910*/  LDC R10, c[0x0][0x618] ;  /* 0x00018600ff0a7b82 */ /* 0x000e220000000800 */
[----:B------:R-:W-:Y:S01]  /*0920*/  SHF.R.U32.HI R5, RZ, R0, R7 ;  /* 0x00000000ff057219 */ /* 0x000fe20000011607 */
[----:B------:R-:W-:Y:S01]  /*0930*/  ULDC UR4, c[0x0][0x150] ;  /* 0x0000540000047ab9 */ /* 0x000fe20000000800 */
[----:B------:R-:W-:Y:S02]  /*0940*/  IADD3 R9, P0, RZ, -R89, RZ ;  /* 0x80000059ff097210 */ /* 0x000fe40007f1e0ff */
[----:B------:R-:W-:-:S03]  /*0950*/  I2FP.F32.U32 R0, R4 ;  /* 0x0000000400007245 */ /* 0x000fc60000201000 */
[----:B------:R-:W1:Y:S01]  /*0960*/  LDC.64 R28, c[0x0][0x640] ;  /* 0x00019000ff1c7b82 */ /* 0x000e620000000a00 */
[----:B------:R-:W-:Y:S02]  /*0970*/  IMAD.X R11, RZ, RZ, ~R5, P0 ;  /* 0x000000ffff0b7224 */ /* 0x000fe400000e0e05 */
[----:B------:R-:W-:Y:S01]  /*0980*/  FMUL R0, R0, UR4 ;  /* 0x0000000400007c20 */ /* 0x000fe20008400000 */
[----:B------:R-:W-:Y:S01]  /*0990*/  IMAD.WIDE.U32 R6, R9, R20, R16 ;  /* 0x0000001409067225 */ /* 0x000fe200078e0010 */
[----:B------:R-:W-:-:S03]  /*09a0*/  ULDC UR4, c[0x0][0x154] ;  /* 0x0000550000047ab9 */ /* 0x000fc60000000800 */
[----:B------:R-:W-:Y:S01]  /*09b0*/  IMAD R8, R11, R20, RZ ;  /* 0x000000140b087224 */ /* 0x000fe200078e02ff */
[----:B------:R-:W2:Y:S01]  /*09c0*/  LDC R5, c[0x0][0x144] ;  /* 0x00005100ff057b82 */ /* 0x000ea20000000800 */
[----:B------:R-:W3:Y:S02]  /*09d0*/  F2I.U32.TRUNC.NTZ R0, R0 ;  /* 0x0000000000007305 */ /* 0x000ee4000020f000 */
[----:B------:R-:W-:-:S04]  /*09e0*/  IMAD R9, R9, R21, R8 ;  /* 0x0000001509097224 */ /* 0x000fc800078e0208 */
[----:B------:R-:W-:Y:S01]  /*09f0*/  IMAD.IADD R7, R7, 0x1, R9 ;  /* 0x0000000107077824 */ /* 0x000fe200078e0209 */
[----:B------:R-:W4:Y:S01]  /*0a00*/  LDC R12, c[0x0][0x608] ;  /* 0x00018200ff0c7b82 */ /* 0x000f220000000800 */
[----:B------:R-:W-:-:S03]  /*0a10*/  IMAD.MOV.U32 R9, RZ, RZ, -0x1 ;  /* 0xffffffffff097424 */ /* 0x000fc600078e00ff */
[-CC-:B0-----:R-:W-:Y:S02]  /*0a20*/  SHF.R.U64 R20, R6, R10.reuse, R7.reuse ;  /* 0x0000000a06147219 */ /* 0x181fe40000001207 */
[----:B------:R-:W-:Y:S02]  /*0a30*/  I2FP.F32.U32 R6, R3 ;  /* 0x0000000300067245 */ /* 0x000fe40000201000 */
[----:B------:R-:W0:Y:S01]  /*0a40*/  LDC R26, c[0x0][0x658] ;  /* 0x00019600ff1a7b82 */ /* 0x000e220000000800 */
[----:B-1----:R-:W-:Y:S01]  /*0a50*/  ISETP.NE.U32.AND P0, PT, R28, RZ, PT ;  /* 0x000000ff1c00720c */ /* 0x002fe20003f05070 */
[----:B---3--:R-:W-:Y:S01]  /*0a60*/  IMAD.MOV R8, RZ, RZ, -R0 ;  /* 0x000000ffff087224 */ /* 0x008fe200078e0a00 */
[----:B------:R-:W-:Y:S01]  /*0a70*/  SHF.R.U32.HI R7, RZ, R10, R7 ;  /* 0x0000000aff077219 */ /* 0x000fe20000011607 */
[----:B------:R-:W-:Y:S01]  /*0a80*/  FMUL R6, R6, UR4 ;  /* 0x0000000406067c20 */ /* 0x000fe20008400000 */
[----:B------:R-:W-:-:S03]  /*0a90*/  ISETP.NE.AND.EX P0, PT, R29, RZ, PT, P0 ;  /* 0x000000ff1d00720c */ /* 0x000fc60003f05300 */
[----:B------:R-:W1:Y:S01]  /*0aa0*/  LDC R14, c[0x0][0x148] ;  /* 0x00005200ff0e7b82 */ /* 0x000e620000000800 */
[----:B--2---:R-:W-:-:S07]  /*0ab0*/  IMAD R0, R5, R8, R4 ;  /* 0x0000000805007224 */ /* 0x004fce00078e0204 */
[----:B------:R-:W2:Y:S01]  /*0ac0*/  LDC R24, c[0x0][0x600] ;  /* 0x00018000ff187b82 */ /* 0x000ea20000000800 */
[-CC-:B----4-:R-:W-:Y:S02]  /*0ad0*/  SHF.R.U64 R30, R20, R12.reuse, R7.reuse ;  /* 0x0000000c141e7219 */ /* 0x190fe40000001207 */
[----:B------:R-:W-:Y:S01]  /*0ae0*/  SHF.R.U32.HI R5, RZ, R12, R7 ;  /* 0x0000000cff057219 */ /* 0x000fe20000011607 */
[----:B------:R-:W-:Y:S01]  /*0af0*/  IMAD.MOV.U32 R7, RZ, RZ, 0x1 ;  /* 0x00000001ff077424 */ /* 0x000fe200078e00ff */
[----:B------:R3:W4:Y:S03]  /*0b00*/  F2I.U32.TRUNC.NTZ R12, R6 ;  /* 0x00000006000c7305 */ /* 0x000726000020f000 */
[----:B------:R-:W1:Y:S01]  /*0b10*/  LDC R15, c[0x0][0x648] ;  /* 0x00019200ff0f7b82 */ /* 0x000e620000000800 */
[-C--:B0-----:R-:W-:Y:S02]  /*0b20*/  SHF.L.U32 R4, R9, R26.reuse, RZ ;  /* 0x0000001a09047219 */ /* 0x081fe400000006ff */
[----:B------:R-:W-:-:S02]  /*0b30*/  SHF.R.U64 R32, R30, R26, R5 ;  /* 0x0000001a1e207219 */ /* 0x000fc40000001205 */
[----:B------:R-:W-:Y:S02]  /*0b40*/  LOP3.LUT R11, RZ, R4, RZ, 0x33, !PT ;  /* 0x00000004ff0b7212 */ /* 0x000fe400078e33ff */
[-C--:B------:R-:W-:Y:S01]  /*0b50*/  SHF.R.U32.HI R5, RZ, R26.reuse, R5 ;  /* 0x0000001aff057219 */ /* 0x080fe20000011605 */
[----:B------:R-:W0:Y:S01]  /*0b60*/  LDC R21, c[0x0][0x638] ;  /* 0x00018e00ff157b82 */ /* 0x000e220000000800 */
[----:B------:R-:W-:Y:S01]  /*0b70*/  SHF.L.U32 R10, R7, R26, RZ ;  /* 0x0000001a070a7219 */ /* 0x000fe200000006ff */
[----:B------:R-:W-:-:S06]  /*0b80*/  IMAD.MOV.U32 R4, RZ, RZ, R32 ;  /* 0x000000ffff047224 */ /* 0x000fcc00078e0020 */
[----:B------:R-:W0:Y:S01]  /*0b90*/  LDC R91, c[0x0][0x610] ;  /* 0x00018400ff5b7b82 */ /* 0x000e220000000800 */
[----:B---34-:R-:W-:Y:S05]  /*0ba0*/  @!P0 BRA `(.L_x_7) ;  /* 0x0000000000288947 */ /* 0x018fea0003800000 */
[----:B------:R-:W3:Y:S02]  /*0bb0*/  LDC R9, c[0x0][0x64c] ;  /* 0x00019300ff097b82 */ /* 0x000ee40000000800 */
[----:B---3--:R-:W-:-:S05]  /*0bc0*/  IADD3 R9, P0, R32, R9, RZ ;  /* 0x0000000920097210 */ /* 0x008fca0007f1e0ff */
        /* <DEDUP_REMOVED lines=8> */
.L_x_7:
[----:B-1----:R-:W-:Y:S01]  /*0c50*/  SHF.R.U64 R4, R4, R15, R5 ;  /* 0x0000000f04047219 */ /* 0x002fe20000001205 */
[----:B--2---:R-:W-:Y:S01]  /*0c60*/  VIADD R5, R24, 0xffffffff ;  /* 0xffffffff18057836 */ /* 0x004fe20000000000 */
[----:B------:R-:W-:Y:S01]  /*0c70*/  LOP3.LUT R11, R30, R11, RZ, 0xc0, !PT ;  /* 0x0000000b1e0b7212 */ /* 0x000fe200078ec0ff */
[----:B------:R-:W-:Y:S02]  /*0c80*/  IMAD.MOV R12, RZ, RZ, -R12 ;  /* 0x000000ffff0c7224 */ /* 0x000fe400078e0a0c */
[----:B------:R-:W-:Y:S02]  /*0c90*/  IMAD.MOV R6, RZ, RZ, -R4 ;  /* 0x000000ffff067224 */ /* 0x000fe400078e0a04 */
[----:B------:R-:W-:Y:S01]  /*0ca0*/  IMAD R11, R10, R4, R11 ;  /* 0x000000040a0b7224 */ /* 0x000fe200078e020b */
[----:B------:R-:W-:Y:S01]  /*0cb0*/  LOP3.LUT R4, R20, R5, RZ, 0xc0, !PT ;  /* 0x0000000514047212 */ /* 0x000fe200078ec0ff */
[----:B------:R-:W-:Y:S02]  /*0cc0*/  @P3 IMAD R0, R14, R12, R3 ;  /* 0x0000000c0e003224 */ /* 0x000fe400078e0203 */
[----:B0-----:R-:W-:-:S02]  /*0cd0*/  IMAD R3, R6, R21, R32 ;  /* 0x0000001506037224 */ /* 0x001fc400078e0220 */
[----:B------:R-:W-:Y:S02]  /*0ce0*/  IMAD R91, R11, R91, R0 ;  /* 0x0000005b0b5b7224 */ /* 0x000fe400078e0200 */
[----:B------:R-:W-:Y:S02]  /*0cf0*/  IMAD R4, R3, R24, R4 ;  /* 0x0000001803047224 */ /* 0x000fe400078e0204 */
[----:B------:R-:W-:-:S03]  /*0d00*/  IMAD.MOV.U32 R0, RZ, RZ, 0x1 ;  /* 0x00000001ff007424 */ /* 0x000fc600078e00ff */
[----:B------:R-:W-:Y:S02]  /*0d10*/  SEL R92, R4, R91, !P3 ;  /* 0x0000005b045c7207 */ /* 0x000fe40005800000 */
[----:B------:R-:W-:-:S07]  /*0d20*/  SEL R91, R91, R4, !P3 ;  /* 0x000000045b5b7207 */ /* 0x000fce0005800000 */
.L_x_5:
[----:B------:R-:W-:-:S08]  /*0d30*/  NOP ;  /* 0x0000000000007918 */ /* 0x000fd00000000000 */
[----:B------:R-:W0:Y:S02]  /*0d40*/  USETMAXREG.TRY_ALLOC.CTAPOOL UP0, 0xe8 ;  /* 0x000000e8000079c8 */ /* 0x000e240008000600 */
[----:B0-----:R-:W-:-:S13]  /*0d50*/  PLOP3.LUT P0, PT, PT, PT, UP0, 0x80, 0x0 ;  /* 0x000000000000781c */ /* 0x001fda0003f0f008 */
[----:B------:R-:W-:Y:S05]  /*0d60*/  @!P0 BRA `(.L_x_5) ;  /* 0xfffffffc00f08947 */ /* 0x000fea000383ffff */
[----:B------:R-:W-:Y:S01]  /*0d70*/  ULDC.64 UR4, c[0x0][0x598] ;  /* 0x0001660000047ab9 */ /* 0x000fe20000000a00 */
[----:B------:R-:W-:Y:S01]  /*0d80*/  ULDC.64 UR36, c[0x0][0x208] ;  /* 0x0000820000247ab9 */ /* 0x000fe20000000a00 */
[----:B------:R-:W-:-:S04]  /*0d90*/  ISETP.NE.U32.AND P0, PT, RZ, UR4, PT ;  /* 0x00000004ff007c0c */ /* 0x000fc8000bf05070 */
[----:B------:R-:W-:-:S13]  /*0da0*/  ISETP.NE.AND.EX P0, PT, RZ, UR5, PT, P0 ;  /* 0x00000005ff007c0c */ /* 0x000fda000bf05300 */
[----:B------:R-:W-:Y:S05]  /*0db0*/  @!P0 BRA `(.L_x_8) ;  /* 0x00000000001c8947 */ /* 0x000fea0003800000 */
[----:B------:R-:W0:Y:S02]  /*0dc0*/  LDC.64 R4, c[0x0][0x598] ;  /* 0x00016600ff047b82 */ /* 0x000e240000000a00 */
[----:B0-----:R-:W2:Y:S02]  /*0dd0*/  LDG.E.64 R4, desc[UR36][R4.64] ;  /* 0x0000002404047981 */ /* 0x001ea4000c1e1b00 */
[----:B--2---:R-:W-:-:S04]  /*0de0*/  ISETP.NE.U32.AND P0, PT, R4, RZ, PT ;  /* 0x000000ff0400720c */ /* 0x004fc80003f05070 */
[----:B------:R-:W-:-:S13]  /*0df0*/  ISETP.NE.AND.EX P0, PT, R5, RZ, PT, P0 ;  /* 0x000000ff0500720c */ /* 0x000fda0003f05300 */
[----:B------:R-:W-:Y:S05]  /*0e00*/  @!P0 BRA `(.L_x_8) ;  /* 0x0000000000088947 */ /* 0x000fea0003800000 */
[----:B------:R0:W5:Y:S01]  /*0e10*/  LD.E R23, desc[UR36][R4.64] ;  /* 0x0000002404177980 */ /* 0x000162000c101900 */
[----:B------:R-:W-:Y:S05]  /*0e20*/  BRA `(.L_x_9) ;  /* 0x0000000000247947 */ /* 0x000fea0003800000 */
.L_x_8:
[----:B------:R-:W-:Y:S02]  /*0e30*/  ULDC.64 UR4, c[0x0][0x588] ;  /* 0x0001620000047ab9 */ /* 0x000fe40000000a00 */
[----:B------:R-:W-:-:S04]  /*0e40*/  ISETP.NE.U32.AND P0, PT, RZ, UR4, PT ;  /* 0x00000004ff007c0c */ /* 0x000fc8000bf05070 */
[----:B------:R-:W-:-:S13]  /*0e50*/  ISETP.NE.AND.EX P0, PT, RZ, UR5, PT, P0 ;  /* 0x00000005ff007c0c */ /* 0x000fda000bf05300 */
[----:B------:R-:W-:Y:S05]  /*0e60*/  @!P0 BRA `(.L_x_10) ;  /* 0x00000000000c8947 */ /* 0x000fea0003800000 */
[----:B------:R-:W0:Y:S02]  /*0e70*/  LDC.64 R4, c[0x0][0x588] ;  /* 0x00016200ff047b82 */ /* 0x000e240000000a00 */
[----:B0-----:R1:W5:Y:S01]  /*0e80*/  LDG.E R23, desc[UR36][R4.64] ;  /* 0x0000002404177981 */ /* 0x001362000c1e1900 */
[----:B------:R-:W-:Y:S05]  /*0e90*/  BRA `(.L_x_9) ;  /* 0x0000000000087947 */ /* 0x000fea0003800000 */
.L_x_10:
[----:B------:R-:W-:Y:S02]  /*0ea0*/  ULDC UR4, c[0x0][0x580] ;  /* 0x0001600000047ab9 */ /* 0x000fe40000000800 */
[----:B------:R-:W-:-:S07]  /*0eb0*/  IMAD.U32 R23, RZ, RZ, UR4 ;  /* 0x00000004ff177e24 */ /* 0x000fce000f8e00ff */
.L_x_9:
[----:B------:R-:W-:Y:S02]  /*0ec0*/  ULDC.64 UR4, c[0x0][0x5a0] ;  /* 0x0001680000047ab9 */ /* 0x000fe40000000a00 */
[----:B------:R-:W-:-:S04]  /*0ed0*/  ISETP.NE.U32.AND P0, PT, RZ, UR4, PT ;  /* 0x00000004ff007c0c */ /* 0x000fc8000bf05070 */
[----:B------:R-:W-:-:S13]  /*0ee0*/  ISETP.NE.AND.EX P0, PT, RZ, UR5, PT, P0 ;  /* 0x00000005ff007c0c */ /* 0x000fda000bf05300 */
[----:B------:R-:W-:Y:S05]  /*0ef0*/  @!P0 BRA `(.L_x_11) ;  /* 0x00000000001c8947 */ /* 0x000fea0003800000 */
[----:B01----:R-:W0:Y:S02]  /*0f00*/  LDC.64 R4, c[0x0][0x5a0] ;  /* 0x00016800ff047b82 */ /* 0x003e240000000a00 */
[----:B0-----:R-:W2:Y:S02]  /*0f10*/  LDG.E.64 R4, desc[UR36][R4.64] ;  /* 0x0000002404047981 */ /* 0x001ea4000c1e1b00 */
[----:B--2---:R-:W-:-:S04]  /*0f20*/  ISETP.NE.U32.AND P0, PT, R4, RZ, PT ;  /* 0x000000ff0400720c */ /* 0x004fc80003f05070 */
[----:B------:R-:W-:-:S13]  /*0f30*/  ISETP.NE.AND.EX P0, PT, R5, RZ, PT, P0 ;  /* 0x000000ff0500720c */ /* 0x000fda0003f05300 */
[----:B------:R-:W-:Y:S05]  /*0f40*/  @!P0 BRA `(.L_x_11) ;  /* 0x0000000000088947 */ /* 0x000fea0003800000 */
[----:B------:R0:W5:Y:S01]  /*0f50*/  LD.E R88, desc[UR36][R4.64] ;  /* 0x0000002404587980 */ /* 0x000162000c101900 */
[----:B------:R-:W-:Y:S05]  /*0f60*/  BRA `(.L_x_12) ;  /* 0x0000000000247947 */ /* 0x000fea0003800000 */
.L_x_11:
[----:B------:R-:W-:Y:S02]  /*0f70*/  ULDC.64 UR4, c[0x0][0x590] ;  /* 0x0001640000047ab9 */ /* 0x000fe40000000a00 */
[----:B------:R-:W-:-:S04]  /*0f80*/  ISETP.NE.U32.AND P0, PT, RZ, UR4, PT ;  /* 0x00000004ff007c0c */ /* 0x000fc8000bf05070 */
[----:B------:R-:W-:-:S13]  /*0f90*/  ISETP.NE.AND.EX P0, PT, RZ, UR5, PT, P0 ;  /* 0x00000005ff007c0c */ /* 0x000fda000bf05300 */
[----:B------:R-:W-:Y:S05]  /*0fa0*/  @!P0 BRA `(.L_x_13) ;  /* 0x00000000000c8947 */ /* 0x000fea0003800000 */
[----:B01----:R-:W0:Y:S02]  /*0fb0*/  LDC.64 R4, c[0x0][0x590] ;  /* 0x00016400ff047b82 */ /* 0x003e240000000a00 */
[----:B0-----:R1:W5:Y:S01]  /*0fc0*/  LDG.E R88, desc[UR36][R4.64] ;  /* 0x0000002404587981 */ /* 0x001362000c1e1900 */
[----:B------:R-:W-:Y:S05]  /*0fd0*/  BRA `(.L_x_12) ;  /* 0x0000000000087947 */ /* 0x000fea0003800000 */
.L_x_13:
[----:B------:R-:W-:Y:S02]  /*0fe0*/  ULDC UR4, c[0x0][0x584] ;  /* 0x0001610000047ab9 */ /* 0x000fe40000000800 */
[----:B------:R-:W-:-:S07]  /*0ff0*/  IMAD.U32 R88, RZ, RZ, UR4 ;  /* 0x00000004ff587e24 */ /* 0x000fce000f8e00ff */
.L_x_12:
[----:B------:R-:W-:-:S13]  /*1000*/  LOP3.LUT P0, RZ, R0, 0xff, RZ, 0xc0, !PT ;  /* 0x000000ff00ff7812 */ /* 0x000fda000780c0ff */
[----:B------:R-:W-:Y:S05]  /*1010*/  @!P0 EXIT ;  /* 0x000000000000894d */ /* 0x000fea0003800000 */
[----:B------:R-:W-:Y:S01]  /*1020*/  ULDC UR4, c[0x0][0x28c] ;  /* 0x0000a30000047ab9 */ /* 0x000fe20000000800 */
[----:B------:R-:W-:Y:S01]  /*1030*/  LOP3.LUT R90, R19, 0x1, RZ, 0xfc, !PT ;  /* 0x00000001135a7812 */ /* 0x000fe200078efcff */
[----:B------:R-:W-:Y:S01]  /*1040*/  UIADD3 UR4, UR4, 0x1f, URZ ;  /* 0x0000001f04047890 */ /* 0x000fe2000fffe03f */
[----:B------:R-:W-:Y:S01]  /*1050*/  UMOV UR38, URZ ;  /* 0x0000003f00267c82 */ /* 0x000fe20008000000 */
[----:B------:R-:W-:Y:S02]  /*1060*/  UMOV UR39, URZ ;  /* 0x0000003f00277c82 */ /* 0x000fe40008000000 */
[----:B------:R-:W-:-:S04]  /*1070*/  USHF.R.S32.HI UR5, URZ, 0x1f, UR4 ;  /* 0x0000001f3f057899 */ /* 0x000fc80008011404 */
[----:B------:R-:W-:-:S04]  /*1080*/  ULEA.HI UR5, UR5, UR4, URZ, 0x5 ;  /* 0x0000000405057291 */ /* 0x000fc8000f8f283f */
[----:B------:R-:W-:-:S12]  /*1090*/  USHF.R.S32.HI UR40, URZ, 0x5, UR5 ;  /* 0x000000053f287899 */ /* 0x000fd80008011405 */
.L_x_159:
[----:B------:R-:W-:Y:S01]  /*10a0*/  LOP3.LUT R0, R18, 0x80, RZ, 0xc0, !PT ;  /* 0x0000008012007812 */ /* 0x000fe200078ec0ff */
[----:B--2---:R-:W2:Y:S01]  /*10b0*/  S2UR UR7, SR_CgaCtaId ;  /* 0x00000000000779c3 */ /* 0x004ea20000008800 */
[----:B------:R-:W-:Y:S02]  /*10c0*/  UMOV UR6, 0x400 ;  /* 0x0000040000067882 */ /* 0x000fe40000000000 */
[----:B------:R-:W-:-:S06]  /*10d0*/  SHF.R.U32.HI R0, RZ, 0x7, R0 ;  /* 0x00000007ff007819 */ /* 0x000fcc0000011600 */
[----:B---3--:R-:W3:Y:S01]  /*10e0*/  SHFL.IDX PT, R0, R0, RZ, 0x1f ;  /* 0x00001fff00007589 */ /* 0x008ee200000e0000 */
[----:B--2---:R-:W-:Y:S01]  /*10f0*/  ULEA UR42, UR7, UR6, 0x18 ;  /* 0x00000006072a7291 */ /* 0x004fe2000f8ec03f */
[----:B---3--:R-:W-:-:S13]  /*1100*/  R2UR UR4, R0 ;  /* 0x00000000000472ca */ /* 0x008fda00000e0000 */
[----:B------:R-:W-:-:S04]  /*1110*/  ULEA.HI UR5, UR4, UR4, URZ, 0x1 ;  /* 0x0000000404057291 */ /* 0x000fc8000f8f083f */
[----:B------:R-:W-:-:S04]  /*1120*/  ULOP3.LUT UR5, UR5, 0xffffe, URZ, 0xc0, !UPT ;  /* 0x000ffffe05057892 */ /* 0x000fc8000f8ec03f */
[----:B------:R-:W-:-:S03]  /*1130*/  UIADD3 UR5, UR4, -UR5, URZ ;  /* 0x8000000504057290 */ /* 0x000fc6000fffe03f */
[----:B------:R-:W-:Y:S01]  /*1140*/  ULDC UR4, c[0x0][0x28c] ;  /* 0x0000a30000047ab9 */ /* 0x000fe20000000800 */
[----:B------:R-:W-:Y:S01]  /*1150*/  ULEA UR5, UR5, UR42, 0xc ;  /* 0x0000002a05057291 */ /* 0x000fe2000f8e603f */
[----:B------:R-:W-:-:S03]  /*1160*/  ISETP.LT.AND P0, PT, RZ, UR4, PT ;  /* 0x00000004ff007c0c */ /* 0x000fc6000bf01270 */
[----:B------:R-:W-:-:S04]  /*1170*/  UIADD3 UR5, UR5, 0x200, URZ ;  /* 0x0000020005057890 */ /* 0x000fc8000fffe03f */
[----:B------:R-:W-:-:S04]  /*1180*/  USHF.R.U32.HI UR5, URZ, 0x4, UR5 ;  /* 0x000000043f057899 */ /* 0x000fc80008011605 */
[----:B------:R-:W-:Y:S02]  /*1190*/  ULOP3.LUT UR41, UR5, 0x3fff, URZ, 0xc0, !UPT ;  /* 0x00003fff05297892 */ /* 0x000fe4000f8ec03f */
[----:B-1--45:R-:W-:Y:S10]  /*11a0*/  @P0 BRA `(.L_x_14) ;  /* 0x0000000000400947 */ /* 0x032ff40003800000 */
[----:B------:R-:W-:Y:S01]  /*11b0*/  MOV R0, 0x0 ;  /* 0x0000000000007802 */ /* 0x000fe20000000f00 */
[----:B------:R-:W-:Y:S01]  /*11c0*/  ULDC.64 UR4, c[0x4][0x68] ;  /* 0x01001a0000047ab9 */ /* 0x000fe20000000a00 */
[----:B------:R-:W-:Y:S01]  /*11d0*/  ULDC.64 UR6, c[0x4][0x8] ;  /* 0x0100020000067ab9 */ /* 0x000fe20000000a00 */
[----:B01----:R-:W-:Y:S01]  /*11e0*/  IMAD.U32 R4, RZ, RZ, UR4 ;  /* 0x00000004ff047e24 */ /* 0x003fe2000f8e00ff */
[----:B------:R0:W1:Y:S01]  /*11f0*/  LDC.64 R14, c[0x4][R0] ;  /* 0x01000000000e7b82 */ /* 0x0000620000000a00 */
[----:B------:R-:W-:Y:S01]  /*1200*/  IMAD.U32 R5, RZ, RZ, UR5 ;  /* 0x00000005ff057e24 */ /* 0x000fe2000f8e00ff */
[----:B------:R-:W-:Y:S01]  /*1210*/  ULDC.64 UR4, c[0x4][0x70] ;  /* 0x01001c0000047ab9 */ /* 0x000fe20000000a00 */
[----:B------:R-:W-:Y:S02]  /*1220*/  IMAD.U32 R10, RZ, RZ, UR6 ;  /* 0x00000006ff0a7e24 */ /* 0x000fe4000f8e00ff */
[----:B------:R-:W-:Y:S02]  /*1230*/  IMAD.U32 R6, RZ, RZ, UR4 ;  /* 0x00000004ff067e24 */ /* 0x000fe4000f8e00ff */
[----:B------:R-:W-:-:S02]  /*1240*/  IMAD.U32 R7, RZ, RZ, UR5 ;  /* 0x00000005ff077e24 */ /* 0x000fc4000f8e00ff */
[----:B------:R-:W-:Y:S02]  /*1250*/  IMAD.U32 R11, RZ, RZ, UR7 ;  /* 0x00000007ff0b7e24 */ /* 0x000fe4000f8e00ff */
[----:B------:R-:W-:Y:S02]  /*1260*/  IMAD.MOV.U32 R8, RZ, RZ, 0x1e1 ;  /* 0x000001e1ff087424 */ /* 0x000fe400078e00ff */
[----:B------:R-:W-:Y:S02]  /*1270*/  IMAD.MOV.U32 R12, RZ, RZ, 0x1 ;  /* 0x00000001ff0c7424 */ /* 0x000fe400078e00ff */
[----:B0-----:R-:W-:-:S07]  /*1280*/  IMAD.MOV.U32 R13, RZ, RZ, RZ ;  /* 0x000000ffff0d7224 */ /* 0x001fce00078e00ff */
[----:B------:R-:W-:-:S07]  /*1290*/  LEPC R20, `(.L_x_14) ;  /* 0x000000001014794e */ /* 0x000fce0000000000 */
[----:B-1---5:R-:W-:Y:S05]  /*12a0*/  CALL.ABS.NOINC R14 ;  /* 0x000000000e007343 */ /* 0x022fea0003c00000 */
.L_x_14:
[----:B------:R-:W-:-:S13]  /*12b0*/  ISETP.NE.AND P0, PT, R90, 0x3, PT ;  /* 0x000000035a00780c */ /* 0x000fda0003f05270 */
[----:B------:R-:W-:Y:S05]  /*12c0*/  @!P0 BRA `(.L_x_15) ;  /* 0x0000000000048947 */ /* 0x000fea0003800000 */
[----:B------:R-:W-:Y:S01]  /*12d0*/  BPT.TRAP 0x1 ;  /* 0x000000040000795c */ /* 0x000fe20000300000 */
.L_x_15:
[----:B------:R-:W-:Y:S02]  /*12e0*/  IMAD.U32 R3, RZ, RZ, UR39 ;  /* 0x00000027ff037e24 */ /* 0x000fe4000f8e00ff */
[----:B------:R-:W-:-:S03]  /*12f0*/  IMAD.U32 R0, RZ, RZ, UR38 ;  /* 0x00000026ff007e24 */ /* 0x000fc6000f8e00ff */
[----:B------:R-:W-:Y:S02]  /*1300*/  LEA R3, R3, UR42, 0x3 ;  /* 0x0000002a03037c11 */ /* 0x000fe4000f8e18ff */
[----:B------:R-:W-:-:S04]  /*1310*/  SHF.L.U32 R0, R0, 0x1f, RZ ;  /* 0x0000001f00007819 */ /* 0x000fc800000006ff */
[----:B------:R2:W3:Y:S01]  /*1320*/  SYNCS.PHASECHK.TRANS64.TRYWAIT P1, [R3+URZ], R0 ;  /* 0x00000000030075a7 */ /* 0x0004e2000802017f */
[----:B------:R-:W-:Y:S05]  /*1330*/  @!P0 BRA `(.L_x_16) ;  /* 0x0000000000048947 */ /* 0x000fea0003800000 */
[----:B------:R-:W-:Y:S01]  /*1340*/  BPT.TRAP 0x1 ;  /* 0x000000040000795c */ /* 0x000fe20000300000 */
.L_x_16:
[----:B---3--:R-:W-:Y:S05]  /*1350*/  @P1 BRA `(.L_x_17) ;  /* 0x0000000000081947 */ /* 0x008fea0003800000 */
[----:B------:R-:W3:Y:S02]  /*1360*/  SYNCS.PHASECHK.TRANS64.TRYWAIT P1, [R3+URZ], R0 ;  /* 0x00000000030075a7 */ /* 0x000ee4000802017f */
[----:B---3--:R-:W-:Y:S05]  /*1370*/  @!P1 BRA `(.L_x_18) ;  /* 0x0000006c00049947 */ /* 0x008fea0003800000 */
.L_x_17:
[----:B------:R-:W-:-:S04]  /*1380*/  UISETP.LT.AND UP0, UPT, UR40, 0x1, UPT ;  /* 0x000000012800788c */ /* 0x000fc8000bf01270 */
[----:B------:R-:W-:-:S04]  /*1390*/  USEL UR4, UR40, 0x1, UP0 ;  /* 0x0000000128047887 */ /* 0x000fc80008000000 */
[----:B------:R-:W-:-:S06]  /*13a0*/  UIADD3 UR4, UR40, -UR4, URZ ;  /* 0x8000000428047290 */ /* 0x000fcc000fffe03f */
[----:B--23--:R-:W-:Y:S01]  /*13b0*/  IMAD.U32 R0, RZ, RZ, UR4 ;  /* 0x00000004ff007e24 */ /* 0x00cfe2000f8e00ff */
[----:B------:R-:W-:Y:S05]  /*13c0*/  WARPSYNC.ALL ;  /* 0x0000000000007948 */ /* 0x000fea0003800000 */
[----:B------:R-:W-:Y:S01]  /*13d0*/  ISETP.GE.AND P1, PT, R0, 0x1, PT ;  /* 0x000000010000780c */ /* 0x000fe20003f26270 */
[----:B------:R-:W-:Y:S01]  /*13e0*/  UIADD3 UR4, UR42, 0x1c200, URZ ;  /* 0x0001c2002a047890 */ /* 0x000fe2000fffe03f */
[----:B------:R-:W-:Y:S01]  /*13f0*/  WARPGROUP.ARRIVE ;  /* 0x00000000000079c5 */ /* 0x000fe20000000000 */
[----:B------:R-:W-:Y:S02]  /*1400*/  ULOP3.LUT UR41, UR41, 0x10000, URZ, 0xfc, !UPT ;  /* 0x0001000029297892 */ /* 0x000fe4000f8efc3f */
[----:B------:R-:W-:Y:S01]  /*1410*/  USHF.R.U32.HI UR4, URZ, 0x4, UR4 ;  /* 0x000000043f047899 */ /* 0x000fe20008011604 */
[----:B------:R-:W-:Y:S01]  /*1420*/  UMOV UR5, 0x80000020 ;  /* 0x8000002000057882 */ /* 0x000fe20000000000 */
[----:B------:R-:W-:-:S02]  /*1430*/  UMOV UR7, 0x80000020 ;  /* 0x8000002000077882 */ /* 0x000fc40000000000 */
[----:B------:R-:W-:-:S04]  /*1440*/  ULOP3.LUT UR4, UR4, 0x3fff, URZ, 0xc0, !UPT ;  /* 0x00003fff04047892 */ /* 0x000fc8000f8ec03f */
[----:B------:R-:W-:Y:S02]  /*1450*/  ULOP3.LUT UR10, UR4, 0x10000, URZ, 0xfc, !UPT ;  /* 0x00010000040a7892 */ /* 0x000fe4000f8efc3f */
[----:B------:R-:W-:Y:S02]  /*1460*/  ULEA UR4, UR39, UR41, 0x9 ;  /* 0x0000002927047291 */ /* 0x000fe4000f8e483f */
[----:B------:R-:W-:-:S09]  /*1470*/  ULEA UR6, UR39, UR10, 0x9 ;  /* 0x0000000a27067291 */ /* 0x000fd2000f8e483f */
[----:B------:R-:W-:Y:S01]  /*1480*/  HGMMA.64x128x16.F32.BF16 R24, gdesc[UR4], RZ, !UPT, gsb0 ;  /* 0x01e00000041879f0 */ /* 0x000fe2000c0018ff */
[----:B------:R-:W-:Y:S02]  /*1490*/  UIADD3 UR4, UR4, 0x2, URZ ;  /* 0x0000000204047890 */ /* 0x000fe4000fffe03f */
[----:B------:R-:W-:Y:S01]  /*14a0*/  UIADD3 UR6, UR6, 0x2, URZ ;  /* 0x0000000206067890 */ /* 0x000fe2000fffe03f */
[----:B------:R-:W-:Y:S01]  /*14b0*/  UMOV UR5, 0x80000020 ;  /* 0x8000002000057882 */ /* 0x000fe20000000000 */
[----:B------:R-:W-:Y:S01]  /*14c0*/  UMOV UR7, 0x80000020 ;  /* 0x8000002000077882 */ /* 0x000fe20000000000 */
[----:B------:R-:W-:Y:S02]  /*14d0*/  WARPGROUP.DEPBAR.LE gsb0, 0x0 ;  /* 0x00008000000079c5 */ /* 0x000fe40000010000 */
[----:B------:R-:W-:-:S06]  /*14e0*/  WARPGROUP.ARRIVE ;  /* 0x00000000000079c5 */ /* 0x000fcc0000000000 */
[----:B------:R-:W-:Y:S03]  /*14f0*/  HGMMA.64x128x16.F32.BF16 R24, gdesc[UR4], R24, gsb0 ;  /* 0x01e00000041879f0 */ /* 0x000fe60008001818 */
[----:B------:R-:W-:Y:S02]  /*1500*/  WARPGROUP.DEPBAR.LE gsb0, 0x0 ;  /* 0x00008000000079c5 */ /* 0x000fe40000010000 */
[----:B------:R-:W-:Y:S05]  /*1510*/  @!P1 BRA `(.L_x_19) ;  /* 0x0000000000d89947 */ /* 0x000fea0003800000 */
[----:B------:R-:W-:Y:S02]  /*1520*/  UIADD3 UR4, UR39, 0x1, URZ ;  /* 0x0000000127047890 */ /* 0x000fe4000fffe03f */
[----:B------:R-:W-:Y:S02]  /*1530*/  UMOV UR9, UR39 ;  /* 0x0000002700097c82 */ /* 0x000fe40008000000 */
[----:B------:R-:W-:-:S04]  /*1540*/  UISETP.NE.AND UP0, UPT, UR4, 0xe, UPT ;  /* 0x0000000e0400788c */ /* 0x000fc8000bf05270 */
[----:B------:R-:W-:Y:S02]  /*1550*/  USEL UR5, URZ, 0x1, UP0 ;  /* 0x000000013f057887 */ /* 0x000fe40008000000 */
[----:B------:R-:W-:Y:S02]  /*1560*/  USEL UR8, UR4, URZ, UP0 ;  /* 0x0000003f04087287 */ /* 0x000fe40008000000 */
[----:B------:R-:W-:-:S06]  /*1570*/  ULOP3.LUT UR5, UR38, UR5, URZ, 0x3c, !UPT ;  /* 0x0000000526057292 */ /* 0x000fcc000f8e3c3f */
[----:B01----:R-:W-:-:S07]  /*1580*/  IMAD.U32 R5, RZ, RZ, UR5 ;  /* 0x00000005ff057e24 */ /* 0x003fce000f8e00ff */
.L_x_26:
[----:B01----:R-:W-:Y:S05]  /*1590*/  @!P0 BRA `(.L_x_20) ;  /* 0x0000000000048947 */ /* 0x003fea0003800000 */
[----:B------:R-:W-:Y:S01]  /*15a0*/  BPT.TRAP 0x1 ;  /* 0x000000040000795c */ /* 0x000fe20000300000 */
.L_x_20:
[----:B------:R-:W0:Y:S01]  /*15b0*/  S2UR UR5, SR_CgaCtaId ;  /* 0x00000000000579c3 */ /* 0x000e220000008800 */
[----:B------:R-:W-:Y:S01]  /*15c0*/  UMOV UR4, 0x400 ;  /* 0x0000040000047882 */ /* 0x000fe20000000000 */
[----:B------:R-:W-:Y:S01]  /*15d0*/  SHF.L.U32 R3, R5, 0x1f, RZ ;  /* 0x0000001f05037819 */ /* 0x000fe200000006ff */
[----:B0-----:R-:W-:-:S04]  /*15e0*/  ULEA UR11, UR5, UR4, 0x18 ;  /* 0x00000004050b7291 */ /* 0x001fc8000f8ec03f */
[----:B------:R-:W-:-:S09]  /*15f0*/  ULEA UR4, UR8, UR11, 0x3 ;  /* 0x0000000b08047291 */ /* 0x000fd2000f8e183f */
[----:B------:R0:W1:Y:S01]  /*1600*/  SYNCS.PHASECHK.TRANS64.TRYWAIT P1, [UR4], R3 ;  /* 0x00000003ff0075a7 */ /* 0x0000620008020144 */
[----:B------:R-:W-:Y:S05]  /*1610*/  @!P0 BRA `(.L_x_21) ;  /* 0x0000000000048947 */ /* 0x000fea0003800000 */
[----:B------:R-:W-:Y:S01]  /*1620*/  BPT.TRAP 0x1 ;  /* 0x000000040000795c */ /* 0x000fe20000300000 */
.L_x_21:
[----:B-1----:R-:W-:Y:S05]  /*1630*/  @P1 BRA `(.L_x_22) ;  /* 0x0000000000081947 */ /* 0x002fea0003800000 */
[----:B------:R-:W1:Y:S02]  /*1640*/  SYNCS.PHASECHK.TRANS64.TRYWAIT P1, [UR4], R3 ;  /* 0x00000003ff0075a7 */ /* 0x000e640008020144 */
[----:B-1----:R-:W-:Y:S05]  /*1650*/  @!P1 BRA `(.L_x_23) ;  /* 0x0000006800609947 */ /* 0x002fea0003800000 */
.L_x_22:
[----:B------:R-:W-:Y:S01]  /*1660*/  ULEA UR4, UR8, UR41, 0x9 ;  /* 0x0000002908047291 */ /* 0x000fe2000f8e483f */
[----:B------:R-:W-:Y:S01]  /*1670*/  WARPGROUP.ARRIVE ;  /* 0x00000000000079c5 */ /* 0x000fe20000000000 */
[----:B------:R-:W-:Y:S01]  /*1680*/  ULEA UR6, UR8, UR10, 0x9 ;  /* 0x0000000a08067291 */ /* 0x000fe2000f8e483f */
[----:B------:R-:W-:Y:S01]  /*1690*/  UMOV UR5, 0x80000020 ;  /* 0x8000002000057882 */ /* 0x000fe20000000000 */
[----:B------:R-:W-:-:S07]  /*16a0*/  UMOV UR7, 0x80000020 ;  /* 0x8000002000077882 */ /* 0x000fce0000000000 */
[----:B------:R-:W-:Y:S01]  /*16b0*/  HGMMA.64x128x16.F32.BF16 R24, gdesc[UR4], R24, gsb0 ;  /* 0x01e00000041879f0 */ /* 0x000fe20008001818 */
        /* <DEDUP_REMOVED lines=9> */
[----:B------:R-:W-:Y:S01]  /*1750*/  BPT.TRAP 0x1 ;  /* 0x000000040000795c */ /* 0x000fe20000300000 */
.L_x_24:
[----:B------:R-:W-:Y:S01]  /*1760*/  ULEA UR4, UR9, UR11, 0x3 ;  /* 0x0000000b09047291 */ /* 0x000fe2000f8e183f */
[----:B------:R-:W-:-:S03]  /*1770*/  ISETP.GT.U32.AND P1, PT, R19, 0x1, PT ;  /* 0x000000011300780c */ /* 0x000fc60003f24070 */
[----:B------:R-:W-:-:S04]  /*1780*/  UIADD3 UR4, UR4, 0x70, URZ ;  /* 0x0000007004047890 */ /* 0x000fc8000fffe03f */
[----:B------:R-:W-:-:S09]  /*1790*/  UPRMT UR4, URZ, 0x654, UR4 ;  /* 0x000006543f047896 */ /* 0x000fd20008000004 */
[----:B------:R-:W-:Y:S01]  /*17a0*/  SYNCS.ARRIVE.TRANS64.RED.A1T0 RZ, [UR4], RZ ;  /* 0x000000ffffff79a7 */ /* 0x000fe20008100404 */
[----:B------:R-:W-:Y:S05]  /*17b0*/  @P1 BRA `(.L_x_25) ;  /* 0x0000000000041947 */ /* 0x000fea0003800000 */
[----:B------:R-:W-:Y:S01]  /*17c0*/  BPT.TRAP 0x1 ;  /* 0x000000040000795c */ /* 0x000fe20000300000 */
.L_x_25:
[----:B------:R-:W-:Y:S01]  /*17d0*/  UIADD3 UR8, UR8, 0x1, URZ ;  /* 0x0000000108087890 */ /* 0x000fe2000fffe03f */
[C---:B------:R-:W-:Y:S01]  /*17e0*/  ISETP.GT.AND P1, PT, R0.reuse, 0x1, PT ;  /* 0x000000010000780c */ /* 0x040fe20003f24270 */
[----:B------:R-:W-:Y:S01]  /*17f0*/  UIADD3 UR9, UR9, 0x1, URZ ;  /* 0x0000000109097890 */ /* 0x000fe2000fffe03f */
[----:B------:R-:W-:Y:S01]  /*1800*/  VIADD R0, R0, 0xffffffff ;  /* 0xffffffff00007836 */ /* 0x000fe20000000000 */
[----:B------:R-:W-:Y:S02]  /*1810*/  UISETP.NE.AND UP0, UPT, UR8, 0xe, UPT ;  /* 0x0000000e0800788c */ /* 0x000fe4000bf05270 */
[----:B------:R-:W-:Y:S02]  /*1820*/  UISETP.NE.AND UP1, UPT, UR9, 0xe, UPT ;  /* 0x0000000e0900788c */ /* 0x000fe4000bf25270 */
[----:B------:R-:W-:Y:S02]  /*1830*/  USEL UR4, URZ, 0x1, UP0 ;  /* 0x000000013f047887 */ /* 0x000fe40008000000 */
[----:B------:R-:W-:-:S02]  /*1840*/  USEL UR8, UR8, URZ, UP0 ;  /* 0x0000003f08087287 */ /* 0x000fc40008000000 */
[----:B------:R-:W-:Y:S02]  /*1850*/  USEL UR9, UR9, URZ, UP1 ;  /* 0x0000003f09097287 */ /* 0x000fe40008800000 */
[----:B------:R-:W-:Y:S01]  /*1860*/  LOP3.LUT R5, R5, UR4, RZ, 0x3c, !PT ;  /* 0x0000000405057c12 */ /* 0x000fe2000f8e3cff */
[----:B------:R-:W-:Y:S09]  /*1870*/  @P1 BRA `(.L_x_26) ;  /* 0xfffffffc00441947 */ /* 0x000ff2000383ffff */
.L_x_19:
[----:B------:R-:W2:Y:S02]  /*1880*/  LDC R0, c[0x0][0x28c] ;  /* 0x0000a300ff007b82 */ /* 0x000ea40000000800 */
[----:B--2---:R-:W-:-:S13]  /*1890*/  ISETP.GE.AND P1, PT, R0, 0x1, PT ;  /* 0x000000010000780c */ /* 0x004fda0003f26270 */
[----:B------:R-:W-:Y:S05]  /*18a0*/  @!P1 BRA `(.L_x_27) ;  /* 0x00000000004c9947 */ /* 0x000fea0003800000 */
[----:B------:R-:W-:Y:S05]  /*18b0*/  @!P0 BRA `(.L_x_28) ;  /* 0x0000000000048947 */ /* 0x000fea0003800000 */
[----:B------:R-:W-:Y:S01]  /*18c0*/  BPT.TRAP 0x1 ;  /* 0x000000040000795c */ /* 0x000fe20000300000 */
.L_x_28:
[----:B------:R-:W-:Y:S01]  /*18d0*/  UISETP.LT.AND UP0, UPT, UR40, 0x1, UPT ;  /* 0x000000012800788c */ /* 0x000fe2000bf01270 */
[----:B------:R-:W2:Y:S01]  /*18e0*/  S2UR UR7, SR_CgaCtaId ;  /* 0x00000000000779c3 */ /* 0x000ea20000008800 */
[----:B------:R-:W-:Y:S02]  /*18f0*/  ISETP.GT.U32.AND P0, PT, R19, 0x1, PT ;  /* 0x000000011300780c */ /* 0x000fe40003f04070 */
[----:B------:R-:W-:-:S04]  /*1900*/  USEL UR6, UR40, 0x1, UP0 ;  /* 0x0000000128067887 */ /* 0x000fc80008000000 */
[----:B------:R-:W-:-:S04]  /*1910*/  UIADD3 UR6, UR39, UR40, -UR6 ;  /* 0x0000002827067290 */ /* 0x000fc8000fffe806 */
[----:B------:R-:W-:-:S04]  /*1920*/  USHF.R.U32.HI UR4, URZ, 0x1, UR6 ;  /* 0x000000013f047899 */ /* 0x000fc80008011606 */
[----:B------:R-:W-:-:S04]  /*1930*/  UIMAD.WIDE.U32 UR4, UR4, -0x6db6db6d, URZ ;  /* 0x92492493040478a5 */ /* 0x000fc8000f8e003f */
[----:B------:R-:W-:-:S03]  /*1940*/  USHF.R.U32.HI UR4, URZ, 0x2, UR5 ;  /* 0x000000023f047899 */ /* 0x000fc60008011605 */
[----:B------:R-:W-:Y:S01]  /*1950*/  UMOV UR5, 0x400 ;  /* 0x0000040000057882 */ /* 0x000fe20000000000 */
[----:B------:R-:W-:Y:S02]  /*1960*/  UIMAD UR6, UR4, -0xe, UR6 ;  /* 0xfffffff2040678a4 */ /* 0x000fe4000f8e0206 */
[----:B--2---:R-:W-:-:S04]  /*1970*/  ULEA UR5, UR7, UR5, 0x18 ;  /* 0x0000000507057291 */ /* 0x004fc8000f8ec03f */
[----:B------:R-:W-:-:S04]  /*1980*/  ULEA UR6, UR6, UR5, 0x3 ;  /* 0x0000000506067291 */ /* 0x000fc8000f8e183f */
[----:B------:R-:W-:-:S04]  /*1990*/  UIADD3 UR6, UR6, 0x70, URZ ;  /* 0x0000007006067890 */ /* 0x000fc8000fffe03f */
[----:B------:R-:W-:-:S09]  /*19a0*/  UPRMT UR6, URZ, 0x654, UR6 ;  /* 0x000006543f067896 */ /* 0x000fd20008000006 */
[----:B------:R-:W-:Y:S01]  /*19b0*/  SYNCS.ARRIVE.TRANS64.RED.A1T0 RZ, [UR6], RZ ;  /* 0x000000ffffff79a7 */ /* 0x000fe20008100406 */
[----:B------:R-:W-:Y:S05]  /*19c0*/  @P0 BRA `(.L_x_27) ;  /* 0x0000000000040947 */ /* 0x000fea0003800000 */
[----:B------:R-:W-:Y:S01]  /*19d0*/  BPT.TRAP 0x1 ;  /* 0x000000040000795c */ /* 0x000fe20000300000 */
.L_x_27:
[----:B------:R-:W2:Y:S01]  /*19e0*/  LDC R6, c[0x0][0x288] ;  /* 0x0000a200ff067b82 */ /* 0x000ea20000000800 */
[----:B------:R-:W-:Y:S01]  /*19f0*/  LOP3.LUT R0, R22, 0x1, RZ, 0xc0, !PT ;  /* 0x0000000116007812 */ /* 0x000fe200078ec0ff */
[----:B------:R-:W-:Y:S01]  /*1a00*/  IMAD.SHL.U32 R13, R92, 0x80, RZ ;  /* 0x000000805c0d7824 */ /* 0x000fe200078e00ff */
[----:B01----:R-:W-:Y:S01]  /*1a10*/  SHF.R.U32.HI R3, RZ, 0x2, R18 ;  /* 0x00000002ff037819 */ /* 0x003fe20000011612 */
[----:B------:R-:W-:Y:S01]  /*1a20*/  UIADD3 UR39, UR40, UR39, URZ ;  /* 0x0000002728277290 */ /* 0x000fe2000fffe03f */
[----:B------:R-:W-:Y:S01]  /*1a30*/  LOP3.LUT R4, R18, 0x60, RZ, 0xc0, !PT ;  /* 0x0000006012047812 */ /* 0x000fe200078ec0ff */
[----:B------:R-:W-:Y:S01]  /*1a40*/  IMAD.SHL.U32 R8, R0, 0x40, RZ ;  /* 0x0000004000087824 */ /* 0x000fe200078e00ff */
[----:B------:R-:W-:Y:S01]  /*1a50*/  LOP3.LUT R5, R18, 0x3, RZ, 0xc0, !PT ;  /* 0x0000000312057812 */ /* 0x000fe200078ec0ff */
[----:B------:R-:W-:Y:S01]  /*1a60*/  UISETP.GT.U32.AND UP0, UPT, UR39, 0xd, UPT ;  /* 0x0000000d2700788c */ /* 0x000fe2000bf04070 */
[----:B------:R-:W-:Y:S01]  /*1a70*/  LOP3.LUT R3, R3, 0x7, RZ, 0xc0, !PT ;  /* 0x0000000703037812 */ /* 0x000fe200078ec0ff */
[----:B------:R-:W-:Y:S01]  /*1a80*/  ULDC UR7, c[0x0][0x284] ;  /* 0x0000a10000077ab9 */ /* 0x000fe20000000800 */
[----:B------:R-:W-:Y:S01]  /*1a90*/  SHF.R.U32.HI R4, RZ, 0x1, R4 ;  /* 0x00000001ff047819 */ /* 0x000fe20000011604 */
[----:B------:R-:W-:Y:S01]  /*1aa0*/  USHF.R.U32.HI UR4, URZ, 0x1, UR39 ;  /* 0x000000013f047899 */ /* 0x000fe20008011627 */
[----:B------:R-:W-:Y:S01]  /*1ab0*/  SHF.R.S32.HI R21, RZ, 0x1f, R89 ;  /* 0x0000001fff157819 */ /* 0x000fe20000011459 */
[----:B------:R-:W-:Y:S01]  /*1ac0*/  UISETP.LT.U32.AND UP0, UPT, UR40, 0xe, UP0 ;  /* 0x0000000e2800788c */ /* 0x000fe20008701070 */
[--C-:B------:R-:W-:Y:S01]  /*1ad0*/  IADD3 R7, RZ, -R4, -R3.reuse ;  /* 0x80000004ff077210 */ /* 0x100fe20007ffe803 */
[----:B------:R-:W-:Y:S01]  /*1ae0*/  UISETP.GE.U32.AND UP1, UPT, UR40, 0xe, UPT ;  /* 0x0000000e2800788c */ /* 0x000fe2000bf26070 */
[----:B------:R-:W-:Y:S01]  /*1af0*/  LOP3.LUT R3, R8, 0x40, R3, 0xe2, !PT ;  /* 0x0000004008037812 */ /* 0x000fe200078ee203 */
[----:B------:R-:W-:Y:S01]  /*1b00*/  IMAD.SHL.U32 R8, R18, 0x2, RZ ;  /* 0x0000000212087824 */ /* 0x000fe200078e00ff */
[----:B------:R-:W-:Y:S01]  /*1b10*/  ULDC.64 UR8, c[0x0][0x5d0] ;  /* 0x0001740000087ab9 */ /* 0x000fe20000000a00 */
[----:B------:R-:W-:Y:S01]  /*1b20*/  UIMAD.WIDE.U32 UR4, UR4, -0x6db6db6d, URZ ;  /* 0x92492493040478a5 */ /* 0x000fe2000f8e003f */
[----:B------:R-:W-:Y:S01]  /*1b30*/  IMAD.WIDE R10, R91, 0x80, RZ ;  /* 0x000000805b0a7825 */ /* 0x000fe200078e02ff */
[----:B------:R-:W-:Y:S01]  /*1b40*/  USEL UR6, URZ, 0x1, !UP0 ;  /* 0x000000013f067887 */ /* 0x000fe2000c000000 */
[----:B------:R-:W-:Y:S01]  /*1b50*/  LOP3.LUT R8, R13, 0x6, R8, 0xf8, !PT ;  /* 0x000000060d087812 */ /* 0x000fe200078ef808 */
[----:B------:R-:W-:Y:S01]  /*1b60*/  USHF.R.U32.HI UR4, URZ, 0x2, UR5 ;  /* 0x000000023f047899 */ /* 0x000fe20008011605 */
[----:B--2---:R-:W-:Y:S01]  /*1b70*/  IMAD R12, R5, -0x2, R6 ;  /* 0xfffffffe050c7824 */ /* 0x004fe200078e0206 */
[----:B------:R-:W-:Y:S01]  /*1b80*/  ISETP.GE.AND P0, PT, R13, R6, PT ;  /* 0x000000060d00720c */ /* 0x000fe20003f06270 */
[----:B------:R-:W-:Y:S01]  /*1b90*/  IMAD.SHL.U32 R5, R91, 0x80, RZ ;  /* 0x000000805b057824 */ /* 0x000fe200078e00ff */
[----:B------:R-:W-:Y:S01]  /*1ba0*/  SHF.R.S32.HI R9, RZ, 0x1f, R8 ;  /* 0x0000001fff097819 */ /* 0x000fe20000011408 */
[----:B------:R-:W-:Y:S01]  /*1bb0*/  IMAD R6, R21, UR8, RZ ;  /* 0x0000000815067c24 */ /* 0x000fe2000f8e02ff */
[----:B------:R-:W-:Y:S01]  /*1bc0*/  ULOP3.LUT UR38, UR38, UR6, URZ, 0x3c, !UPT ;  /* 0x0000000626267292 */ /* 0x000fe2000f8e3c3f */
[----:B------:R-:W-:Y:S01]  /*1bd0*/  IMAD R0, R0, -0x40, R7 ;  /* 0xffffffc000007824 */ /* 0x000fe200078e0207 */
[----:B------:R-:W-:Y:S01]  /*1be0*/  ISETP.GE.OR P0, PT, R5, UR7, P0 ;  /* 0x0000000705007c0c */ /* 0x000fe20008706670 */
[C---:B------:R-:W-:Y:S01]  /*1bf0*/  IMAD R15, R89.reuse, UR9, R6 ;  /* 0x00000009590f7c24 */ /* 0x040fe2000f8e0206 */
[----:B------:R-:W-:Y:S01]  /*1c00*/  LOP3.LUT R105, R10, R3, R4, 0xfe, !PT ;  /* 0x000000030a697212 */ /* 0x000fe200078efe04 */
[----:B------:R-:W-:Y:S01]  /*1c10*/  IMAD.WIDE.U32 R6, R89, UR8, R8 ;  /* 0x0000000859067c25 */ /* 0x000fe2000f8e0008 */
[----:B------:R-:W-:Y:S01]  /*1c20*/  UIMAD UR39, UR4, -0xe, UR39 ;  /* 0xfffffff2042778a4 */ /* 0x000fe2000f8e0227 */
[----:B------:R-:W-:Y:S01]  /*1c30*/  IADD3 R3, -R5, UR7, R0 ;  /* 0x0000000705037c10 */ /* 0x000fe2000fffe100 */
[----:B------:R-:W-:Y:S01]  /*1c40*/  @UP1 ULOP3.LUT UR38, UR38, 0x1, UR4, 0x78, !UPT ;  /* 0x0000000126261892 */ /* 0x000fe2000f8e7804 */
[----:B------:R-:W-:-:S02]  /*1c50*/  IMAD.IADD R7, R7, 0x1, R15 ;  /* 0x0000000107077824 */ /* 0x000fc400078e020f */
[----:B------:R-:W-:Y:S02]  /*1c60*/  IMAD.IADD R4, R12, 0x1, -R13 ;  /* 0x000000010c047824 */ /* 0x000fe400078e0a0d */
[----:B------:R-:W-:Y:S02]  /*1c70*/  IMAD.MOV.U32 R0, RZ, RZ, -0x1 ;  /* 0xffffffffff007424 */ /* 0x000fe400078e00ff */
[----:B------:R-:W-:Y:S05]  /*1c80*/  @P0 BRA `(.L_x_29) ;  /* 0x0000004000240947 */ /* 0x000fea0003800000 */
[----:B------:R-:W0:Y:S01]  /*1c90*/  LDC.64 R98, c[0x0][0x5c8] ;  /* 0x00017200ff627b82 */ /* 0x000e220000000a00 */
[----:B-----5:R-:W-:Y:S01]  /*1ca0*/  FSETP.NEU.AND P0, PT, R88, RZ, PT ;  /* 0x000000ff5800720b */ /* 0x020fe20003f0d000 */
[----:B------:R-:W-:Y:S01]  /*1cb0*/  BSSY B0, `(.L_x_29) ;  /* 0x0000406000007945 */ /* 0x000fe20003800000 */
[----:B------:R-:W-:-:S04]  /*1cc0*/  ISETP.GT.AND P2, PT, R4, RZ, PT ;  /* 0x000000ff0400720c */ /* 0x000fc80003f44270 */
[----:B------:R-:W-:Y:S01]  /*1cd0*/  ISETP.GT.AND P1, PT, R3, RZ, P2 ;  /* 0x000000ff0300720c */ /* 0x000fe20001724270 */
[-C--:B0-----:R-:W-:Y:S02]  /*1ce0*/  IMAD R12, R11, R98.reuse, RZ ;  /* 0x000000620b0c7224 */ /* 0x081fe400078e02ff */
[----:B------:R-:W-:-:S04]  /*1cf0*/  IMAD.WIDE.U32 R92, R105, R98, R6 ;  /* 0x00000062695c7225 */ /* 0x000fc800078e0006 */
[----:B------:R-:W-:-:S04]  /*1d00*/  IMAD R5, R105, R99, R12 ;  /* 0x0000006369057224 */ /* 0x000fc800078e020c */
[----:B------:R-:W-:Y:S01]  /*1d10*/  IMAD.IADD R91, R93, 0x1, R5 ;  /* 0x000000015d5b7824 */ /* 0x000fe200078e0205 */
[----:B------:R-:W-:Y:S06]  /*1d20*/  @!P0 BRA `(.L_x_30) ;  /* 0x0000002c00288947 */ /* 0x000fec0003800000 */
[----:B------:R-:W0:Y:S01]  /*1d30*/  LDC.64 R96, c[0x0][0x5b8] ;  /* 0x00016e00ff607b82 */ /* 0x000e220000000a00 */
[----:B------:R-:W-:-:S07]  /*1d40*/  ULDC.64 UR4, c[0x0][0x5c0] ;  /* 0x0001700000047ab9 */ /* 0x000fce0000000a00 */
[----:B------:R-:W1:Y:S08]  /*1d50*/  LDC.64 R100, c[0x0][0x5b0] ;  /* 0x00016c00ff647b82 */ /* 0x000e700000000a00 */
[----:B------:R-:W2:Y:S01]  /*1d60*/  LDC.64 R102, c[0x0][0x5a8] ;  /* 0x00016a00ff667b82 */ /* 0x000ea20000000a00 */
[-C--:B0-----:R-:W-:Y:S02]  /*1d70*/  IMAD R6, R21, R96.reuse, RZ ;  /* 0x0000006015067224 */ /* 0x081fe400078e02ff */
[----:B------:R-:W-:-:S04]  /*1d80*/  IMAD.WIDE.U32 R94, R89, R96, R8 ;  /* 0x00000060595e7225 */ /* 0x000fc800078e0008 */
[----:B------:R-:W-:Y:S02]  /*1d90*/  IMAD R93, R89, R97, R6 ;  /* 0x00000061595d7224 */ /* 0x000fe400078e0206 */
[-C--:B-1----:R-:W-:Y:S02]  /*1da0*/  IMAD R10, R11, R100.reuse, RZ ;  /* 0x000000640b0a7224 */ /* 0x082fe400078e02ff */
[----:B------:R-:W-:Y:S02]  /*1db0*/  IMAD.IADD R13, R95, 0x1, R93 ;  /* 0x000000015f0d7824 */ /* 0x000fe400078e025d */
[----:B------:R-:W-:Y:S02]  /*1dc0*/  IMAD.MOV.U32 R12, RZ, RZ, R94 ;  /* 0x000000ffff0c7224 */ /* 0x000fe400078e005e */
[C---:B------:R-:W-:Y:S02]  /*1dd0*/  IMAD R97, R105.reuse, R101, R10 ;  /* 0x0000006569617224 */ /* 0x040fe400078e020a */
[----:B------:R-:W-:-:S04]  /*1de0*/  IMAD.WIDE.U32 R6, R105, R100, R12 ;  /* 0x0000006469067225 */ /* 0x000fc800078e000c */
[----:B------:R-:W-:Y:S01]  /*1df0*/  IMAD.IADD R5, R7, 0x1, R97 ;  /* 0x0000000107057824 */ /* 0x000fe200078e0261 */
[----:B--2---:R-:W-:-:S04]  /*1e00*/  LEA R14, P0, R6, R102, 0x1 ;  /* 0x00000066060e7211 */ /* 0x004fc800078008ff */
[----:B------:R-:W-:-:S05]  /*1e10*/  LEA.HI.X R15, R6, R103, R5, 0x1, P0 ;  /* 0x00000067060f7211 */ /* 0x000fca00000f0c05 */
[----:B------:R0:W2:Y:S01]  /*1e20*/  @P1 LDG.E.LTC128B.U16 R5, desc[UR36][R14.64] ;  /* 0x000000240e051981 */ /* 0x0000a2000c1e1520 */
[----:B------:R-:W-:Y:S01]  /*1e30*/  LEA R10, P0, R92, UR4, 0x1 ;  /* 0x000000045c0a7c11 */ /* 0x000fe2000f8008ff */
[----:B------:R-:W-:Y:S01]  /*1e40*/  IMAD.WIDE.U32 R6, R105, R100, R8 ;  /* 0x0000006469067225 */ /* 0x000fe200078e0008 */
[----:B------:R-:W-:Y:S03]  /*1e50*/  BSSY B1, `(.L_x_31) ;  /* 0x0000012000017945 */ /* 0x000fe60003800000 */
[----:B------:R-:W-:Y:S02]  /*1e60*/  IMAD.IADD R7, R97, 0x1, R7 ;  /* 0x0000000161077824 */ /* 0x000fe400078e0207 */
[----:B------:R-:W-:Y:S01]  /*1e70*/  IMAD.WIDE.U32 R20, R89, R96, R6 ;  /* 0x0000006059147225 */ /* 0x000fe200078e0006 */
[----:B0-----:R-:W-:-:S03]  /*1e80*/  SHF.L.U64.HI R15, R100, 0x3, R101 ;  /* 0x00000003640f7819 */ /* 0x001fc60000010265 */
[----:B------:R-:W-:Y:S01]  /*1e90*/  IMAD.IADD R7, R93, 0x1, R21 ;  /* 0x000000015d077824 */ /* 0x000fe200078e0215 */
[----:B------:R-:W-:Y:S01]  /*1ea0*/  LEA R6, P4, R20, R102, 0x1 ;  /* 0x0000006614067211 */ /* 0x000fe200078808ff */
[----:B------:R-:W-:-:S03]  /*1eb0*/  IMAD.SHL.U32 R14, R100, 0x8, RZ ;  /* 0x00000008640e7824 */ /* 0x000fc600078e00ff */
[----:B------:R-:W-:Y:S01]  /*1ec0*/  LEA.HI.X R7, R20, R103, R7, 0x1, P4 ;  /* 0x0000006714077211 */ /* 0x000fe200020f0c07 */
[----:B--2---:R-:W-:-:S04]  /*1ed0*/  IMAD.U32 R11, R5, 0x10000, RZ ;  /* 0x00010000050b7824 */ /* 0x004fc800078e00ff */
[----:B------:R-:W-:-:S04]  /*1ee0*/  FMUL R11, R11, R88 ;  /* 0x000000580b0b7220 */ /* 0x000fc80000400000 */
[----:B------:R-:W-:Y:S01]  /*1ef0*/  FFMA R24, R24, R23, R11 ;  /* 0x0000001718187223 */ /* 0x000fe2000000000b */
[----:B------:R-:W-:Y:S02]  /*1f00*/  LEA.HI.X R11, R92, UR5, R91, 0x1, P0 ;  /* 0x000000055c0b7c11 */ /* 0x000fe400080f0c5b */
[----:B------:R-:W-:Y:S02]  /*1f10*/  ISETP.GT.AND P0, PT, R4, 0x1, PT ;  /* 0x000000010400780c */ /* 0x000fe40003f04270 */
[----:B------:R-:W-:Y:S02]  /*1f20*/  F2FP.BF16.F32.PACK_AB R24, RZ, R24 ;  /* 0x00000018ff18723e */ /* 0x000fe400000010ff */
[----:B------:R-:W-:-:S03]  /*1f30*/  ISETP.GT.AND P3, PT, R3, RZ, P0 ;  /* 0x000000ff0300720c */ /* 0x000fc60000764270 */
[----:B------:R0:W-:Y:S10]  /*1f40*/  @P1 STG.E.U16 desc[UR36][R10.64], R24 ;  /* 0x000000180a001986 */ /* 0x0001f4000c101524 */
[----:B------:R-:W-:Y:S05]  /*1f50*/  @!P3 BRA `(.L_x_32) ;  /* 0x000000000004b947 */ /* 0x000fea0003800000 */
[----:B------:R1:W5:Y:S02]  /*1f60*/  LDG.E.LTC128B.U16 R5, desc[UR36][R6.64+0x2] ;  /* 0x0000022406057981 */ /* 0x000364000c1e1520 */
.L_x_32:
[----:B------:R-:W-:Y:S05]  /*1f70*/  BSYNC B1 ;  /* 0x0000000000017941 */ /* 0x000fea0003800000 */
.L_x_31:
[----:B-----5:R-:W-:Y:S01]  /*1f80*/  IMAD.U32 R91, R5, 0x10000, RZ ;  /* 0x00010000055b7824 */ /* 0x020fe200078e00ff */
[----:B------:R-:W-:Y:S01]  /*1f90*/  ISETP.GT.AND P2, PT, R3, 0x8, P2 ;  /* 0x000000080300780c */ /* 0x000fe20001744270 */
[----:B------:R-:W-:Y:S01]  /*1fa0*/  IMAD.WIDE.U32 R20, R105, R100, R14 ;  /* 0x0000006469147225 */ /* 0x000fe200078e000e */
[----:B0-----:R-:W-:-:S03]  /*1fb0*/  PRMT R24, R5, 0x7610, R24 ;  /* 0x0000761005187816 */ /* 0x001fc60000000018 */
[----:B------:R-:W-:Y:S01]  /*1fc0*/  FMUL R12, R91, R88 ;  /* 0x000000585b0c7220 */ /* 0x000fe20000400000 */
[----:B------:R-:W-:Y:S01]  /*1fd0*/  IMAD.IADD R97, R97, 0x1, R21 ;  /* 0x0000000161617824 */ /* 0x000fe200078e0215 */
[----:B------:R-:W-:Y:S02]  /*1fe0*/  IADD3 R94, P1, R94, R20, RZ ;  /* 0x000000145e5e7210 */ /* 0x000fe40007f3e0ff */
[----:B------:R-:W-:-:S03]  /*1ff0*/  FFMA R12, R25, R23, R12 ;  /* 0x00000017190c7223 */ /* 0x000fc6000000000c */
[----:B------:R-:W-:Y:S02]  /*2000*/  IMAD.X R13, R97, 0x1, R13, P1 ;  /* 0x00000001610d7824 */ /* 0x000fe400008e060d */
[----:B------:R-:W-:Y:S02]  /*2010*/  F2FP.BF16.F32.PACK_AB R12, RZ, R12 ;  /* 0x0000000cff0c723e */ /* 0x000fe400000010ff */
[----:B------:R-:W-:Y:S02]  /*2020*/  LEA R14, P1, R94, R102, 0x1 ;  /* 0x000000665e0e7211 */ /* 0x000fe400078208ff */
[----:B------:R-:W-:Y:S02]  /*2030*/  PRMT R21, R12, 0x7610, R21 ;  /* 0x000076100c157816 */ /* 0x000fe40000000015 */
[----:B------:R-:W-:-:S03]  /*2040*/  LEA.HI.X R15, R94, R103, R13, 0x1, P1 ;  /* 0x000000675e0f7211 */ /* 0x000fc600008f0c0d */
[----:B------:R0:W-:Y:S04]  /*2050*/  @P3 STG.E.U16 desc[UR36][R10.64+0x2], R21 ;  /* 0x000002150a003986 */ /* 0x0001e8000c101524 */
[----:B------:R-:W2:Y:S01]  /*2060*/  @P2 LDG.E.LTC128B.U16 R24, desc[UR36][R14.64] ;  /* 0x000000240e182981 */ /* 0x000ea2000c1e1520 */
[----:B------:R-:W-:Y:S01]  /*2070*/  IADD3 R20, P1, R8, R20, RZ ;  /* 0x0000001408147210 */ /* 0x000fe20007f3e0ff */
[----:B------:R-:W-:Y:S01]  /*2080*/  BSSY B1, `(.L_x_33) ;  /* 0x0000011000017945 */ /* 0x000fe20003800000 */
[C---:B------:R-:W-:Y:S02]  /*2090*/  SHF.L.U64.HI R13, R98.reuse, 0x4, R99 ;  /* 0x00000004620d7819 */ /* 0x040fe40000010263 */
[----:B------:R-:W-:Y:S01]  /*20a0*/  ISETP.GT.AND P0, PT, R3, 0x8, P0 ;  /* 0x000000080300780c */ /* 0x000fe20000704270 */
[----:B0-----:R-:W-:Y:S01]  /*20b0*/  IMAD.X R21, R9, 0x1, R97, P1 ;  /* 0x0000000109157824 */ /* 0x001fe200008e0661 */
[----:B------:R-:W-:Y:S01]  /*20c0*/  LEA R12, P1, R98, R10, 0x4 ;  /* 0x0000000a620c7211 */ /* 0x000fe200078220ff */
[----:B------:R-:W-:-:S04]  /*20d0*/  IMAD.WIDE.U32 R20, R89, R96, R20 ;  /* 0x0000006059147225 */ /* 0x000fc800078e0014 */
[----:B------:R-:W-:Y:S01]  /*20e0*/  IMAD.X R13, R13, 0x1, R11, P1 ;  /* 0x000000010d0d7824 */ /* 0x000fe200008e060b */
[----:B------:R-:W-:Y:S01]  /*20f0*/  LEA R8, P3, R20, R102, 0x1 ;  /* 0x0000006614087211 */ /* 0x000fe200078608ff */
[----:B------:R-:W-:-:S05]  /*2100*/  IMAD.IADD R9, R93, 0x1, R21 ;  /* 0x000000015d097824 */ /* 0x000fca00078e0215 */
[----:B------:R-:W-:Y:S01]  /*2110*/  LEA.HI.X R9, R20, R103, R9, 0x1, P3 ;  /* 0x0000006714097211 */ /* 0x000fe200018f0c09 */
[----:B--2---:R-:W-:-:S04]  /*2120*/  IMAD.U32 R5, R24, 0x10000, RZ ;  /* 0x0001000018057824 */ /* 0x004fc800078e00ff */
[----:B------:R-:W-:-:S04]  /*2130*/  FMUL R5, R5, R88 ;  /* 0x0000005805057220 */ /* 0x000fc80000400000 */
[----:B------:R-:W-:-:S05]  /*2140*/  FFMA R5, R26, R23, R5 ;  /* 0x000000171a057223 */ /* 0x000fca0000000005 */
[----:B------:R-:W-:-:S05]  /*2150*/  F2FP.BF16.F32.PACK_AB R5, RZ, R5 ;  /* 0x00000005ff05723e */ /* 0x000fca00000010ff */
[----:B------:R0:W-:Y:S01]  /*2160*/  @P2 STG.E.U16 desc[UR36][R12.64], R5 ;  /* 0x000000050c002986 */ /* 0x0001e2000c101524 */
[----:B------:R-:W-:Y:S05]  /*2170*/  @!P0 BRA `(.L_x_34) ;  /* 0x0000000000048947 */ /* 0x000fea0003800000 */
[----:B------:R2:W5:Y:S02]  /*2180*/  LDG.E.LTC128B.U16 R24, desc[UR36][R8.64+0x2] ;  /* 0x0000022408187981 */ /* 0x000564000c1e1520 */
.L_x_34:
[----:B------:R-:W-:Y:S05]  /*2190*/  BSYNC B1 ;  /* 0x0000000000017941 */ /* 0x000fea0003800000 */
.L_x_33:
[----:B0----5:R-:W-:Y:S01]  /*21a0*/  IMAD.U32 R5, R24, 0x10000, RZ ;  /* 0x0001000018057824 */ /* 0x021fe200078e00ff */
[----:B------:R-:W-:Y:S01]  /*21b0*/  ISETP.GT.AND P1, PT, R4, 0x8, PT ;  /* 0x000000080400780c */ /* 0x000fe20003f24270 */
[----:B------:R-:W-:Y:S02]  /*21c0*/  BSSY B1, `(.L_x_35) ;  /* 0x0000008000017945 */ /* 0x000fe40003800000 */
[----:B------:R-:W-:Y:S01]  /*21d0*/  FMUL R14, R5, R88 ;  /* 0x00000058050e7220 */ /* 0x000fe20000400000 */
[----:B------:R-:W-:-:S03]  /*21e0*/  ISETP.GT.AND P2, PT, R3, RZ, P1 ;  /* 0x000000ff0300720c */ /* 0x000fc60000f44270 */
[----:B------:R-:W-:-:S05]  /*21f0*/  FFMA R14, R27, R23, R14 ;  /* 0x000000171b0e7223 */ /* 0x000fca000000000e */
[----:B------:R-:W-:-:S05]  /*2200*/  F2FP.BF16.F32.PACK_AB R14, RZ, R14 ;  /* 0x0000000eff0e723e */ /* 0x000fca00000010ff */
[----:B------:R0:W-:Y:S01]  /*2210*/  @P0 STG.E.U16 desc[UR36][R12.64+0x2], R14 ;  /* 0x0000020e0c000986 */ /* 0x0001e2000c101524 */
[----:B------:R-:W-:Y:S05]  /*2220*/  @!P2 BRA `(.L_x_36) ;  /* 0x000000000004a947 */ /* 0x000fea0003800000 */
[----:B------:R3:W5:Y:S02]  /*2230*/  LDG.E.LTC128B.U16 R24, desc[UR36][R6.64+0x10] ;  /* 0x0000102406187981 */ /* 0x000764000c1e1520 */
.L_x_36:
[----:B------:R-:W-:Y:S05]  /*2240*/  BSYNC B1 ;  /* 0x0000000000017941 */ /* 0x000fea0003800000 */
.L_x_35:
[----:B-----5:R-:W-:Y:S01]  /*2250*/  IMAD.U32 R5, R24, 0x10000, RZ ;  /* 0x0001000018057824 */ /* 0x020fe200078e00ff */
        /* <DEDUP_REMOVED lines=9> */
.L_x_38:
[----:B------:R-:W-:Y:S05]  /*22f0*/  BSYNC B1 ;  /* 0x0000000000017941 */ /* 0x000fea0003800000 */
.L_x_37:
[----:B----45:R-:W-:Y:S01]  /*2300*/  IMAD.U32 R5, R24, 0x10000, RZ ;  /* 0x0001000018057824 */ /* 0x030fe200078e00ff */
[----:B------:R-:W-:Y:S01]  /*2310*/  ISETP.GT.AND P1, PT, R3, 0x8, P1 ;  /* 0x000000080300780c */ /* 0x000fe20000f24270 */
[----:B------:R-:W-:Y:S02]  /*2320*/  BSSY B1, `(.L_x_39) ;  /* 0x0000007000017945 */ /* 0x000fe40003800000 */
[----:B0-----:R-:W-:-:S04]  /*2330*/  FMUL R14, R5, R88 ;  /* 0x00000058050e7220 */ /* 0x001fc80000400000 */
[----:B------:R-:W-:-:S05]  /*2340*/  FFMA R14, R29, R23, R14 ;  /* 0x000000171d0e7223 */ /* 0x000fca000000000e */
[----:B------:R-:W-:-:S05]  /*2350*/  F2FP.BF16.F32.PACK_AB R14, RZ, R14 ;  /* 0x0000000eff0e723e */ /* 0x000fca00000010ff */
[----:B------:R0:W-:Y:S01]  /*2360*/  @P3 STG.E.U16 desc[UR36][R10.64+0x12], R14 ;  /* 0x0000120e0a003986 */ /* 0x0001e2000c101524 */
[----:B------:R-:W-:Y:S05]  /*2370*/  @!P1 BRA `(.L_x_40) ;  /* 0x0000000000049947 */ /* 0x000fea0003800000 */
[----:B------:R4:W5:Y:S02]  /*2380*/  LDG.E.LTC128B.U16 R24, desc[UR36][R8.64+0x10] ;  /* 0x0000102408187981 */ /* 0x000964000c1e1520 */
.L_x_40:
[----:B------:R-:W-:Y:S05]  /*2390*/  BSYNC B1 ;  /* 0x0000000000017941 */ /* 0x000fea0003800000 */
.L_x_39:
[----:B-----5:R-:W-:Y:S01]  /*23a0*/  IMAD.U32 R5, R24, 0x10000, RZ ;  /* 0x0001000018057824 */ /* 0x020fe200078e00ff */
[----:B------:R-:W-:Y:S01]  /*23b0*/  ISETP.GT.AND P0, PT, R3, 0x8, P0 ;  /* 0x000000080300780c */ /* 0x000fe20000704270 */
[----:B------:R-:W-:Y:S02]  /*23c0*/  BSSY B1, `(.L_x_41) ;  /* 0x0000007000017945 */ /* 0x000fe40003800000 */
[----:B------:R-:W-:-:S04]  /*23d0*/  FMUL R5, R5, R88 ;  /* 0x0000005805057220 */ /* 0x000fc80000400000 */
[----:B------:R-:W-:-:S05]  /*23e0*/  FFMA R5, R30, R23, R5 ;  /* 0x000000171e057223 */ /* 0x000fca0000000005 */
[----:B------:R-:W-:-:S05]  /*23f0*/  F2FP.BF16.F32.PACK_AB R5, RZ, R5 ;  /* 0x00000005ff05723e */ /* 0x000fca00000010ff */
[----:B------:R0:W-:Y:S01]  /*2400*/  @P1 STG.E.U16 desc[UR36][R12.64+0x10], R5 ;  /* 0x000010050c001986 */ /* 0x0001e2000c101524 */
[----:B------:R-:W-:Y:S05]  /*2410*/  @!P0 BRA `(.L_x_42) ;  /* 0x0000000000048947 */ /* 0x000fea0003800000 */
[----:B------:R0:W5:Y:S02]  /*2420*/  LDG.E.LTC128B.U16 R24, desc[UR36][R8.64+0x12] ;  /* 0x0000122408187981 */ /* 0x000164000c1e1520 */
.L_x_42:
[----:B------:R-:W-:Y:S05]  /*2430*/  BSYNC B1 ;  /* 0x0000000000017941 */ /* 0x000fea0003800000 */
.L_x_41:
        /* <DEDUP_REMOVED lines=10> */
.L_x_44:
[----:B------:R-:W-:Y:S05]  /*24e0*/  BSYNC B1 ;  /* 0x0000000000017941 */ /* 0x000fea0003800000 */
.L_x_43:
        /* <DEDUP_REMOVED lines=10> */
.L_x_46:
[----:B------:R-:W-:Y:S05]  /*2590*/  BSYNC B1 ;  /* 0x0000000000017941 */ /* 0x000fea0003800000 */
.L_x_45:
[----:B0----5:R-:W-:Y:S01]  /*25a0*/  IMAD.U32 R5, R24, 0x10000, RZ ;  /* 0x0001000018057824 */ /* 0x021fe200078e00ff */
        /* <DEDUP_REMOVED lines=8> */
.L_x_48:
[----:B------:R-:W-:Y:S05]  /*2630*/  BSYNC B1 ;  /* 0x0000000000017941 */ /* 0x000fea0003800000 */
.L_x_47:
        /* <DEDUP_REMOVED lines=9> */
.L_x_50:
[----:B------:R-:W-:Y:S05]  /*26d0*/  BSYNC B1 ;  /* 0x0000000000017941 */ /* 0x000fea0003800000 */
.L_x_49:
        /* <DEDUP_REMOVED lines=10> */
.L_x_52:
[----:B------:R-:W-:Y:S05]  /*2780*/  BSYNC B1 ;  /* 0x0000000000017941 */ /* 0x000fea0003800000 */
.L_x_51:
        /* <DEDUP_REMOVED lines=10> */
.L_x_54:
[----:B------:R-:W-:Y:S05]  /*2830*/  BSYNC B1 ;  /* 0x0000000000017941 */ /* 0x000fea0003800000 */
.L_x_53:
        /* <DEDUP_REMOVED lines=9> */
.L_x_56:
[----:B------:R-:W-:Y:S05]  /*28d0*/  BSYNC B1 ;  /* 0x0000000000017941 */ /* 0x000fea0003800000 */
.L_x_55:
        /* <DEDUP_REMOVED lines=9> */
.L_x_58:
[----:B------:R-:W-:Y:S05]  /*2970*/  BSYNC B1 ;  /* 0x0000000000017941 */ /* 0x000fea0003800000 */
.L_x_57:
        /* <DEDUP_REMOVED lines=10> */
.L_x_60:
[----:B------:R-:W-:Y:S05]  /*2a20*/  BSYNC B1 ;  /* 0x0000000000017941 */ /* 0x000fea0003800000 */
.L_x_59:
        /* <DEDUP_REMOVED lines=10> */
.L_x_62:
[----:B------:R-:W-:Y:S05]  /*2ad0*/  BSYNC B1 ;  /* 0x0000000000017941 */ /* 0x000fea0003800000 */
.L_x_61:
        /* <DEDUP_REMOVED lines=9> */
.L_x_64:
[----:B------:R-:W-:Y:S05]  /*2b70*/  BSYNC B1 ;  /* 0x0000000000017941 */ /* 0x000fea0003800000 */
.L_x_63:
        /* <DEDUP_REMOVED lines=9> */
.L_x_66:
[----:B------:R-:W-:Y:S05]  /*2c10*/  BSYNC B1 ;  /* 0x0000000000017941 */ /* 0x000fea0003800000 */
.L_x_65:
        /* <DEDUP_REMOVED lines=10> */
.L_x_68:
[----:B------:R-:W-:Y:S05]  /*2cc0*/  BSYNC B1 ;  /* 0x0000000000017941 */ /* 0x000fea0003800000 */
.L_x_67:
        /* <DEDUP_REMOVED lines=10> */
.L_x_70:
[----:B------:R-:W-:Y:S05]  /*2d70*/  BSYNC B1 ;  /* 0x0000000000017941 */ /* 0x000fea0003800000 */
.L_x_69:
        /* <DEDUP_REMOVED lines=9> */
.L_x_72:
[----:B------:R-:W-:Y:S05]  /*2e10*/  BSYNC B1 ;  /* 0x0000000000017941 */ /* 0x000fea0003800000 */
.L_x_71:
        /* <DEDUP_REMOVED lines=9> */
.L_x_74:
[----:B------:R-:W-:Y:S05]  /*2eb0*/  BSYNC B1 ;  /* 0x0000000000017941 */ /* 0x000fea0003800000 */
.L_x_73:
        /* <DEDUP_REMOVED lines=10> */
.L_x_76:
[----:B------:R-:W-:Y:S05]  /*2f60*/  BSYNC B1 ;  /* 0x0000000000017941 */ /* 0x000fea0003800000 */
.L_x_75:
        /* <DEDUP_REMOVED lines=10> */
.L_x_78:
[----:B------:R-:W-:Y:S05]  /*3010*/  BSYNC B1 ;  /* 0x0000000000017941 */ /* 0x000fea0003800000 */
.L_x_77:
        /* <DEDUP_REMOVED lines=9> */
.L_x_80:
[----:B------:R-:W-:Y:S05]  /*30b0*/  BSYNC B1 ;  /* 0x0000000000017941 */ /* 0x000fea0003800000 */
.L_x_79:
        /* <DEDUP_REMOVED lines=9> */
.L_x_82:
[----:B------:R-:W-:Y:S05]  /*3150*/  BSYNC B1 ;  /* 0x0000000000017941 */ /* 0x000fea0003800000 */
.L_x_81:
        /* <DEDUP_REMOVED lines=10> */
.L_x_84:
[----:B------:R-:W-:Y:S05]  /*3200*/  BSYNC B1 ;  /* 0x0000000000017941 */ /* 0x000fea0003800000 */
.L_x_83:
        /* <DEDUP_REMOVED lines=10> */
.L_x_86:
[----:B------:R-:W-:Y:S05]  /*32b0*/  BSYNC B1 ;  /* 0x0000000000017941 */ /* 0x000fea0003800000 */
.L_x_85:
        /* <DEDUP_REMOVED lines=9> */
.L_x_88:
[----:B------:R-:W-:Y:S05]  /*3350*/  BSYNC B1 ;  /* 0x0000000000017941 */ /* 0x000fea0003800000 */
.L_x_87:
        /* <DEDUP_REMOVED lines=9> */
.L_x_90:
[----:B------:R-:W-:Y:S05]  /*33f0*/  BSYNC B1 ;  /* 0x0000000000017941 */ /* 0x000fea0003800000 */
.L_x_89:
        /* <DEDUP_REMOVED lines=10> */
.L_x_92:
[----:B------:R-:W-:Y:S05]  /*34a0*/  BSYNC B1 ;  /* 0x0000000000017941 */ /* 0x000fea0003800000 */
.L_x_91:
        /* <DEDUP_REMOVED lines=10> */
.L_x_94:
[----:B------:R-:W-:Y:S05]  /*3550*/  BSYNC B1 ;  /* 0x0000000000017941 */ /* 0x000fea0003800000 */
.L_x_93:
        /* <DEDUP_REMOVED lines=9> */
.L_x_96:
[----:B------:R-:W-:Y:S05]  /*35f0*/  BSYNC B1 ;  /* 0x0000000000017941 */ /* 0x000fea0003800000 */
.L_x_95:
        /* <DEDUP_REMOVED lines=9> */
.L_x_98:
[----:B------:R-:W-:Y:S05]  /*3690*/  BSYNC B1 ;  /* 0x0000000000017941 */ /* 0x000fea0003800000 */
.L_x_97:
        /* <DEDUP_REMOVED lines=10> */
.L_x_100:
[----:B------:R-:W-:Y:S05]  /*3740*/  BSYNC B1 ;  /* 0x0000000000017941 */ /* 0x000fea0003800000 */
.L_x_99:
        /* <DEDUP_REMOVED lines=10> */
.L_x_102:
[----:B------:R-:W-:Y:S05]  /*37f0*/  BSYNC B1 ;  /* 0x0000000000017941 */ /* 0x000fea0003800000 */
.L_x_101:
        /* <DEDUP_REMOVED lines=9> */
.L_x_104:
[----:B------:R-:W-:Y:S05]  /*3890*/  BSYNC B1 ;  /* 0x0000000000017941 */ /* 0x000fea0003800000 */
.L_x_103:
        /* <DEDUP_REMOVED lines=9> */
.L_x_106:
[----:B------:R-:W-:Y:S05]  /*3930*/  BSYNC B1 ;  /* 0x0000000000017941 */ /* 0x000fea0003800000 */
.L_x_105:
        /* <DEDUP_REMOVED lines=10> */
.L_x_108:
[----:B------:R-:W-:Y:S05]  /*39e0*/  BSYNC B1 ;  /* 0x0000000000017941 */ /* 0x000fea0003800000 */
.L_x_107:
        /* <DEDUP_REMOVED lines=10> */
.L_x_110:
[----:B------:R-:W-:Y:S05]  /*3a90*/  BSYNC B1 ;  /* 0x0000000000017941 */ /* 0x000fea0003800000 */
.L_x_109:
        /* <DEDUP_REMOVED lines=9> */
.L_x_112:
[----:B------:R-:W-:Y:S05]  /*3b30*/  BSYNC B1 ;  /* 0x0000000000017941 */ /* 0x000fea0003800000 */
.L_x_111:
        /* <DEDUP_REMOVED lines=9> */
.L_x_114:
[----:B------:R-:W-:Y:S05]  /*3bd0*/  BSYNC B1 ;  /* 0x0000000000017941 */ /* 0x000fea0003800000 */
.L_x_113:
        /* <DEDUP_REMOVED lines=10> */
.L_x_116:
[----:B------:R-:W-:Y:S05]  /*3c80*/  BSYNC B1 ;  /* 0x0000000000017941 */ /* 0x000fea0003800000 */
.L_x_115:
        /* <DEDUP_REMOVED lines=10> */
.L_x_118:
[----:B------:R-:W-:Y:S05]  /*3d30*/  BSYNC B1 ;  /* 0x0000000000017941 */ /* 0x000fea0003800000 */
.L_x_117:
        /* <DEDUP_REMOVED lines=9> */
.L_x_120:
[----:B------:R-:W-:Y:S05]  /*3dd0*/  BSYNC B1 ;  /* 0x0000000000017941 */ /* 0x000fea0003800000 */
.L_x_119:
        /* <DEDUP_REMOVED lines=9> */
.L_x_122:
[----:B------:R-:W-:Y:S05]  /*3e70*/  BSYNC B1 ;  /* 0x0000000000017941 */ /* 0x000fea0003800000 */
.L_x_121:
        /* <DEDUP_REMOVED lines=10> */
.L_x_124:
[----:B------:R-:W-:Y:S05]  /*3f20*/  BSYNC B1 ;  /* 0x0000000000017941 */ /* 0x000fea0003800000 */
.L_x_123:
        /* <DEDUP_REMOVED lines=10> */
.L_x_126:
[----:B------:R-:W-:Y:S05]  /*3fd0*/  BSYNC B1 ;  /* 0x0000000000017941 */ /* 0x000fea0003800000 */
.L_x_125:
        /* <DEDUP_REMOVED lines=9> */
.L_x_128:
[----:B------:R-:W-:Y:S05]  /*4070*/  BSYNC B1 ;  /* 0x0000000000017941 */ /* 0x000fea0003800000 */
.L_x_127:
        /* <DEDUP_REMOVED lines=9> */
.L_x_130:
[----:B------:R-:W-:Y:S05]  /*4110*/  BSYNC B1 ;  /* 0x0000000000017941 */ /* 0x000fea0003800000 */
.L_x_129:
        /* <DEDUP_REMOVED lines=10> */
.L_x_132:
[----:B------:R-:W-:Y:S05]  /*41c0*/  BSYNC B1 ;  /* 0x0000000000017941 */ /* 0x000fea0003800000 */
.L_x_131:
        /* <DEDUP_REMOVED lines=10> */
.L_x_134:
[----:B------:R-:W-:Y:S05]  /*4270*/  BSYNC B1 ;  /* 0x0000000000017941 */ /* 0x000fea0003800000 */
.L_x_133:
        /* <DEDUP_REMOVED lines=9> */
.L_x_136:
[----:B------:R-:W-:Y:S05]  /*4310*/  BSYNC B1 ;  /* 0x0000000000017941 */ /* 0x000fea0003800000 */
.L_x_135:
        /* <DEDUP_REMOVED lines=9> */
.L_x_138:
[----:B------:R-:W-:Y:S05]  /*43b0*/  BSYNC B1 ;  /* 0x0000000000017941 */ /* 0x000fea0003800000 */
.L_x_137:
        /* <DEDUP_REMOVED lines=10> */
.L_x_140:
[----:B------:R-:W-:Y:S05]  /*4460*/  BSYNC B1 ;  /* 0x0000000000017941 */ /* 0x000fea0003800000 */
.L_x_139:
        /* <DEDUP_REMOVED lines=10> */
.L_x_142:
[----:B------:R-:W-:Y:S05]  /*4510*/  BSYNC B1 ;  /* 0x0000000000017941 */ /* 0x000fea0003800000 */
.L_x_141:
        /* <DEDUP_REMOVED lines=9> */
.L_x_144:
[----:B------:R-:W-:Y:S05]  /*45b0*/  BSYNC B1 ;  /* 0x0000000000017941 */ /* 0x000fea0003800000 */
.L_x_143:
        /* <DEDUP_REMOVED lines=9> */
.L_x_146:
[----:B------:R-:W-:Y:S05]  /*4650*/  BSYNC B1 ;  /* 0x0000000000017941 */ /* 0x000fea0003800000 */
.L_x_145:
        /* <DEDUP_REMOVED lines=10> */
.L_x_148:
[----:B------:R-:W-:Y:S05]  /*4700*/  BSYNC B1 ;  /* 0x0000000000017941 */ /* 0x000fea0003800000 */
.L_x_147:
[----:B-----5:R-:W-:Y:S01]  /*4710*/  IMAD.U32 R5, R24, 0x10000, RZ ;  /* 0x0001000018057824 */ /* 0x020fe200078e00ff */
[----:B------:R-:W-:Y:S01]  /*4720*/  ISETP.GT.AND P0, PT, R4, 0x79, PT ;  /* 0x000000790400780c */ /* 0x000fe20003f04270 */
[----:B------:R-:W-:Y:S01]  /*4730*/  @P2 IMAD.MOV.U32 R4, RZ, RZ, R10 ;  /* 0x000000ffff042224 */ /* 0x000fe200078e000a */
[----:B------:R-:W-:Y:S01]  /*4740*/  BSSY B1, `(.L_x_149) ;  /* 0x000000a000017945 */ /* 0x000fe20003800000 */
[----:B------:R-:W-:Y:S01]  /*4750*/  FMUL R5, R5, R88 ;  /* 0x0000005805057220 */ /* 0x000fe20000400000 */
[----:B------:R-:W-:-:S03]  /*4760*/  ISETP.GT.AND P3, PT, R3, RZ, P0 ;  /* 0x000000ff0300720c */ /* 0x000fc60000764270 */
[----:B------:R-:W-:-:S05]  /*4770*/  FFMA R5, R84, R23, R5 ;  /* 0x0000001754057223 */ /* 0x000fca0000000005 */
[----:B------:R-:W-:-:S04]  /*4780*/  F2FP.BF16.F32.PACK_AB R5, RZ, R5 ;  /* 0x00000005ff05723e */ /* 0x000fc800000010ff */
[----:B0-----:R-:W-:Y:S01]  /*4790*/  PRMT R14, R5, 0x7610, R14 ;  /* 0x00007610050e7816 */ /* 0x001fe2000000000e */
[----:B------:R-:W-:-:S05]  /*47a0*/  @P2 IMAD.MOV.U32 R5, RZ, RZ, R11 ;  /* 0x000000ffff052224 */ /* 0x000fca00078e000b */
[----:B------:R0:W-:Y:S01]  /*47b0*/  @P2 STG.E.U16 desc[UR36][R4.64+0xf0], R14 ;  /* 0x0000f00e04002986 */ /* 0x0001e2000c101524 */
[----:B------:R-:W-:Y:S05]  /*47c0*/  @!P3 BRA `(.L_x_150) ;  /* 0x000000000004b947 */ /* 0x000fea0003800000 */
[----:B------:R0:W5:Y:S02]  /*47d0*/  LDG.E.LTC128B.U16 R24, desc[UR36][R6.64+0xf2] ;  /* 0x0000f22406187981 */ /* 0x000164000c1e1520 */
.L_x_150:
[----:B------:R-:W-:Y:S05]  /*47e0*/  BSYNC B1 ;  /* 0x0000000000017941 */ /* 0x000fea0003800000 */
.L_x_149:
        /* <DEDUP_REMOVED lines=9> */
.L_x_152:
[----:B------:R-:W-:Y:S05]  /*4880*/  BSYNC B1 ;  /* 0x0000000000017941 */ /* 0x000fea0003800000 */
.L_x_151:
[----:B-----5:R-:W-:Y:S01]  /*4890*/  IMAD.U32 R5, R24, 0x10000, RZ ;  /* 0x0001000018057824 */ /* 0x020fe200078e00ff */
[----:B------:R-:W-:Y:S01]  /*48a0*/  ISETP.GT.AND P0, PT, R3, 0x8, P0 ;  /* 0x000000080300780c */ /* 0x000fe20000704270 */
[----:B0-----:R-:W-:Y:S01]  /*48b0*/  @P1 IMAD.MOV.U32 R4, RZ, RZ, R12 ;  /* 0x000000ffff041224 */ /* 0x001fe200078e000c */
[----:B------:R-:W-:Y:S01]  /*48c0*/  BSSY B1, `(.L_x_153) ;  /* 0x0000009000017945 */ /* 0x000fe20003800000 */
[----:B------:R-:W-:-:S04]  /*48d0*/  FMUL R5, R5, R88 ;  /* 0x0000005805057220 */ /* 0x000fc80000400000 */
[----:B------:R-:W-:-:S05]  /*48e0*/  FFMA R5, R86, R23, R5 ;  /* 0x0000001756057223 */ /* 0x000fca0000000005 */
[----:B------:R-:W-:-:S04]  /*48f0*/  F2FP.BF16.F32.PACK_AB R5, RZ, R5 ;  /* 0x00000005ff05723e */ /* 0x000fc800000010ff */
[----:B-1-3--:R-:W-:Y:S01]  /*4900*/  PRMT R6, R5, 0x7610, R6 ;  /* 0x0000761005067816 */ /* 0x00afe20000000006 */
[----:B------:R-:W-:-:S05]  /*4910*/  @P1 IMAD.MOV.U32 R5, RZ, RZ, R13 ;  /* 0x000000ffff051224 */ /* 0x000fca00078e000d */
[----:B------:R0:W-:Y:S01]  /*4920*/  @P1 STG.E.U16 desc[UR36][R4.64+0xf0], R6 ;  /* 0x0000f00604001986 */ /* 0x0001e2000c101524 */
[----:B------:R-:W-:Y:S05]  /*4930*/  @!P0 BRA `(.L_x_154) ;  /* 0x0000000000048947 */ /* 0x000fea0003800000 */
[----:B------:R1:W5:Y:S02]  /*4940*/  LDG.E.LTC128B.U16 R24, desc[UR36][R8.64+0xf2] ;  /* 0x0000f22408187981 */ /* 0x000364000c1e1520 */
.L_x_154:
[----:B------:R-:W-:Y:S05]  /*4950*/  BSYNC B1 ;  /* 0x0000000000017941 */ /* 0x000fea0003800000 */
.L_x_153:
[----:B------:R-:W-:Y:S05]  /*4960*/  @!P0 BRA `(.L_x_155) ;  /* 0x0000001000e88947 */ /* 0x000fea0003800000 */
[----:B-----5:R-:W-:-:S04]  /*4970*/  IMAD.U32 R3, R24, 0x10000, RZ ;  /* 0x0001000018037824 */ /* 0x020fc800078e00ff */
[----:B0-----:R-:W-:-:S04]  /*4980*/  FMUL R4, R3, R88 ;  /* 0x0000005803047220 */ /* 0x001fc80000400000 */
[----:B------:R-:W-:-:S05]  /*4990*/  FFMA R4, R87, R23, R4 ;  /* 0x0000001757047223 */ /* 0x000fca0000000004 */
[----:B------:R-:W-:-:S05]  /*49a0*/  F2FP.BF16.F32.PACK_AB R4, RZ, R4 ;  /* 0x00000004ff04723e */ /* 0x000fca00000010ff */
[----:B------:R3:W-:Y:S01]  /*49b0*/  STG.E.U16 desc[UR36][R12.64+0xf2], R4 ;  /* 0x0000f2040c007986 */ /* 0x0007e2000c101524 */
[----:B------:R-:W-:Y:S05]  /*49c0*/  BRA `(.L_x_155) ;  /* 0x0000001000d07947 */ /* 0x000fea0003800000 */
.L_x_30:
[----:B------:R-:W-:Y:S01]  /*49d0*/  ISETP.GT.AND P0, PT, R4, 0x1, PT ;  /* 0x000000010400780c */ /* 0x000fe20003f04270 */
[----:B------:R-:W-:Y:S01]  /*49e0*/  ULDC.64 UR4, c[0x0][0x5c0] ;  /* 0x0001700000047ab9 */ /* 0x000fe20000000a00 */
[-C--:B------:R-:W-:Y:S01]  /*49f0*/  FMUL R24, R24, R23.reuse ;  /* 0x0000001718187220 */ /* 0x080fe20000400000 */
[-C--:B------:R-:W-:Y:S01]  /*4a00*/  FMUL R25, R25, R23.reuse ;  /* 0x0000001719197220 */ /* 0x080fe20000400000 */
[----:B------:R-:W-:Y:S01]  /*4a10*/  ISETP.GT.AND P3, PT, R3, RZ, P0 ;  /* 0x000000ff0300720c */ /* 0x000fe20000764270 */
[-C--:B------:R-:W-:Y:S01]  /*4a20*/  FMUL R26, R26, R23.reuse ;  /* 0x000000171a1a7220 */ /* 0x080fe20000400000 */
[----:B------:R-:W-:Y:S01]  /*4a30*/  LEA R6, P4, R92, UR4, 0x1 ;  /* 0x000000045c067c11 */ /* 0x000fe2000f8808ff */
[-C--:B------:R-:W-:Y:S01]  /*4a40*/  FMUL R27, R27, R23.reuse ;  /* 0x000000171b1b7220 */ /* 0x080fe20000400000 */
[----:B------:R-:W-:Y:S01]  /*4a50*/  F2FP.BF16.F32.PACK_AB R24, RZ, R24 ;  /* 0x00000018ff18723e */ /* 0x000fe200000010ff */
[-C--:B------:R-:W-:Y:S01]  /*4a60*/  FMUL R28, R28, R23.reuse ;  /* 0x000000171c1c7220 */ /* 0x080fe20000400000 */
[----:B------:R-:W-:Y:S01]  /*4a70*/  LEA.HI.X R7, R92, UR5, R91, 0x1, P4 ;  /* 0x000000055c077c11 */ /* 0x000fe2000a0f0c5b */
[----:B------:R-:W-:Y:S01]  /*4a80*/  FMUL R29, R29, R23 ;  /* 0x000000171d1d7220 */ /* 0x000fe20000400000 */
[----:B------:R-:W-:Y:S01]  /*4a90*/  F2FP.BF16.F32.PACK_AB R25, RZ, R25 ;  /* 0x00000019ff19723e */ /* 0x000fe200000010ff */
[-C--:B------:R-:W-:Y:S01]  /*4aa0*/  FMUL R30, R30, R23.reuse ;  /* 0x000000171e1e7220 */ /* 0x080fe20000400000 */
[----:B------:R-:W-:Y:S01]  /*4ab0*/  SHF.L.U64.HI R99, R98, 0x4, R99 ;  /* 0x0000000462637819 */ /* 0x000fe20000010263 */
[----:B------:R-:W-:Y:S01]  /*4ac0*/  @P1 STG.E.U16 desc[UR36][R6.64], R24 ;  /* 0x0000001806001986 */ /* 0x000fe2000c101524 */
[----:B------:R-:W-:Y:S01]  /*4ad0*/  ISETP.GT.AND P1, PT, R4, 0x8, PT ;  /* 0x000000080400780c */ /* 0x000fe20003f24270 */
[-C--:B------:R-:W-:Y:S01]  /*4ae0*/  FMUL R31, R31, R23.reuse ;  /* 0x000000171f1f7220 */ /* 0x080fe20000400000 */
[C---:B------:R-:W-:Y:S01]  /*4af0*/  ISETP.GT.AND P4, PT, R3.reuse, 0x8, P0 ;  /* 0x000000080300780c */ /* 0x040fe20000784270 */
[----:B------:R-:W-:Y:S01]  /*4b00*/  @P3 STG.E.U16 desc[UR36][R6.64+0x2], R25 ;  /* 0x0000021906003986 */ /* 0x000fe2000c101524 */
[----:B------:R-:W-:Y:S01]  /*4b10*/  LEA R8, P3, R98, R6, 0x4 ;  /* 0x0000000662087211 */ /* 0x000fe200078620ff */
[-C--:B------:R-:W-:Y:S01]  /*4b20*/  FMUL R32, R32, R23.reuse ;  /* 0x0000001720207220 */ /* 0x080fe20000400000 */
[----:B------:R-:W-:Y:S01]  /*4b30*/  ISETP.GT.AND P2, PT, R3, 0x8, P2 ;  /* 0x000000080300780c */ /* 0x000fe20001744270 */
[-C--:B------:R-:W-:Y:S01]  /*4b40*/  FMUL R33, R33, R23.reuse ;  /* 0x0000001721217220 */ /* 0x080fe20000400000 */
[----:B------:R-:W-:Y:S01]  /*4b50*/  ISETP.GT.AND P0, PT, R4, 0x9, PT ;  /* 0x000000090400780c */ /* 0x000fe20003f04270 */
[----:B------:R-:W-:Y:S01]  /*4b60*/  IMAD.X R9, R99, 0x1, R7, P3 ;  /* 0x0000000163097824 */ /* 0x000fe200018e0607 */
[C---:B------:R-:W-:Y:S01]  /*4b70*/  ISETP.GT.AND P5, PT, R3.reuse, RZ, P1 ;  /* 0x000000ff0300720c */ /* 0x040fe20000fa4270 */
[-C--:B------:R-:W-:Y:S01]  /*4b80*/  FMUL R34, R34, R23.reuse ;  /* 0x0000001722227220 */ /* 0x080fe20000400000 */
[----:B------:R-:W-:Y:S01]  /*4b90*/  ISETP.GT.AND P3, PT, R3, RZ, P0 ;  /* 0x000000ff0300720c */ /* 0x000fe20000764270 */
[-C--:B------:R-:W-:Y:S01]  /*4ba0*/  FMUL R35, R35, R23.reuse ;  /* 0x0000001723237220 */ /* 0x080fe20000400000 */
[----:B------:R-:W-:Y:S01]  /*4bb0*/  F2FP.BF16.F32.PACK_AB R26, RZ, R26 ;  /* 0x0000001aff1a723e */ /* 0x000fe200000010ff */
[----:B------:R-:W-:Y:S01]  /*4bc0*/  FMUL R36, R36, R23 ;  /* 0x0000001724247220 */ /* 0x000fe20000400000 */
[----:B------:R-:W-:Y:S01]  /*4bd0*/  F2FP.BF16.F32.PACK_AB R27, RZ, R27 ;  /* 0x0000001bff1b723e */ /* 0x000fe200000010ff */
[----:B------:R-:W-:Y:S01]  /*4be0*/  FMUL R37, R37, R23 ;  /* 0x0000001725257220 */ /* 0x000fe20000400000 */
[----:B------:R-:W-:Y:S01]  /*4bf0*/  F2FP.BF16.F32.PACK_AB R28, RZ, R28 ;  /* 0x0000001cff1c723e */ /* 0x000fe200000010ff */
[----:B------:R-:W-:Y:S01]  /*4c00*/  @P2 STG.E.U16 desc[UR36][R8.64], R26 ;  /* 0x0000001a08002986 */ /* 0x000fe2000c101524 */
[----:B------:R-:W-:Y:S01]  /*4c10*/  F2FP.BF16.F32.PACK_AB R29, RZ, R29 ;  /* 0x0000001dff1d723e */ /* 0x000fe200000010ff */
[-C--:B------:R-:W-:Y:S01]  /*4c20*/  FMUL R38, R38, R23.reuse ;  /* 0x0000001726267220 */ /* 0x080fe20000400000 */
[----:B------:R-:W-:Y:S01]  /*4c30*/  ISETP.GT.AND P2, PT, R3, 0x8, P1 ;  /* 0x000000080300780c */ /* 0x000fe20000f44270 */
[----:B------:R-:W-:Y:S01]  /*4c40*/  @P4 STG.E.U16 desc[UR36][R8.64+0x2], R27 ;  /* 0x0000021b08004986 */ /* 0x000fe2000c101524 */
[----:B------:R-:W-:Y:S01]  /*4c50*/  ISETP.GT.AND P1, PT, R4, 0x10, PT ;  /* 0x000000100400780c */ /* 0x000fe20003f24270 */
[-C--:B------:R-:W-:Y:S01]  /*4c60*/  FMUL R39, R39, R23.reuse ;  /* 0x0000001727277220 */ /* 0x080fe20000400000 */
[----:B------:R-:W-:Y:S01]  /*4c70*/  F2FP.BF16.F32.PACK_AB R30, RZ, R30 ;  /* 0x0000001eff1e723e */ /* 0x000fe200000010ff */
[----:B------:R-:W-:Y:S01]  /*4c80*/  @P5 STG.E.U16 desc[UR36][R6.64+0x10], R28 ;  /* 0x0000101c06005986 */ /* 0x000fe2000c101524 */
[C---:B------:R-:W-:Y:S01]  /*4c90*/  ISETP.GT.AND P4, PT, R3.reuse, RZ, P1 ;  /* 0x000000ff0300720c */ /* 0x040fe20000f84270 */
[----:B------:R-:W-:Y:S01]  /*4ca0*/  FMUL R40, R40, R23 ;  /* 0x0000001728287220 */ /* 0x000fe20000400000 */
[----:B------:R-:W-:Y:S01]  /*4cb0*/  F2FP.BF16.F32.PACK_AB R31, RZ, R31 ;  /* 0x0000001fff1f723e */ /* 0x000fe200000010ff */
[----:B------:R-:W-:Y:S01]  /*4cc0*/  @P3 STG.E.U16 desc[UR36][R6.64+0x12], R29 ;  /* 0x0000121d06003986 */ /* 0x000fe2000c101524 */
[----:B------:R-:W-:Y:S01]  /*4cd0*/  ISETP.GT.AND P3, PT, R3, 0x8, P0 ;  /* 0x000000080300780c */ /* 0x000fe20000764270 */
[-C--:B------:R-:W-:Y:S01]  /*4ce0*/  FMUL R41, R41, R23.reuse ;  /* 0x0000001729297220 */ /* 0x080fe20000400000 */
[----:B------:R-:W-:Y:S01]  /*4cf0*/  ISETP.GT.AND P0, PT, R4, 0x11, PT ;  /* 0x000000110400780c */ /* 0x000fe20003f04270 */
[----:B------:R-:W-:Y:S01]  /*4d00*/  @P2 STG.E.U16 desc[UR36][R8.64+0x10], R30 ;  /* 0x0000101e08002986 */ /* 0x000fe2000c101524 */
[----:B------:R-:W-:Y:S01]  /*4d10*/  F2FP.BF16.F32.PACK_AB R32, RZ, R32 ;  /* 0x00000020ff20723e */ /* 0x000fe200000010ff */
[-C--:B------:R-:W-:Y:S01]  /*4d20*/  FMUL R42, R42, R23.reuse ;  /* 0x000000172a2a7220 */ /* 0x080fe20000400000 */
[----:B------:R-:W-:Y:S01]  /*4d30*/  ISETP.GT.AND P5, PT, R3, RZ, P0 ;  /* 0x000000ff0300720c */ /* 0x000fe200007a4270 */
[-C--:B------:R-:W-:Y:S01]  /*4d40*/  FMUL R43, R43, R23.reuse ;  /* 0x000000172b2b7220 */ /* 0x080fe20000400000 */
[----:B------:R-:W-:Y:S01]  /*4d50*/  ISETP.GT.AND P2, PT, R3, 0x8, P1 ;  /* 0x000000080300780c */ /* 0x000fe20000f44270 */
[-C--:B------:R-:W-:Y:S01]  /*4d60*/  FMUL R44, R44, R23.reuse ;  /* 0x000000172c2c7220 */ /* 0x080fe20000400000 */
[----:B------:R-:W-:Y:S01]  /*4d70*/  ISETP.GT.AND P1, PT, R4, 0x18, PT ;  /* 0x000000180400780c */ /* 0x000fe20003f24270 */
[----:B------:R-:W-:Y:S01]  /*4d80*/  FMUL R45, R45, R23 ;  /* 0x000000172d2d7220 */ /* 0x000fe20000400000 */
[----:B------:R-:W-:Y:S01]  /*4d90*/  F2FP.BF16.F32.PACK_AB R33, RZ, R33 ;  /* 0x00000021ff21723e */ /* 0x000fe200000010ff */
[----:B------:R-:W-:Y:S01]  /*4da0*/  @P3 STG.E.U16 desc[UR36][R8.64+0x12], R31 ;  /* 0x0000121f08003986 */ /* 0x000fe2000c101524 */
[C---:B------:R-:W-:Y:S01]  /*4db0*/  ISETP.GT.AND P3, PT, R3.reuse, 0x8, P0 ;  /* 0x000000080300780c */ /* 0x040fe20000764270 */
[-C--:B------:R-:W-:Y:S01]  /*4dc0*/  FMUL R46, R46, R23.reuse ;  /* 0x000000172e2e7220 */ /* 0x080fe20000400000 */
[----:B------:R-:W-:Y:S01]  /*4dd0*/  ISETP.GT.AND P0, PT, R4, 0x19, PT ;  /* 0x000000190400780c */ /* 0x000fe20003f04270 */
[----:B------:R-:W-:Y:S01]  /*4de0*/  @P4 STG.E.U16 desc[UR36][R6.64+0x20], R32 ;  /* 0x0000202006004986 */ /* 0x000fe2000c101524 */
[----:B------:R-:W-:Y:S01]  /*4df0*/  ISETP.GT.AND P4, PT, R3, RZ, P1 ;  /* 0x000000ff0300720c */ /* 0x000fe20000f84270 */
[-C--:B------:R-:W-:Y:S01]  /*4e00*/  FMUL R47, R47, R23.reuse ;  /* 0x000000172f2f7220 */ /* 0x080fe20000400000 */
[----:B------:R-:W-:Y:S01]  /*4e10*/  F2FP.BF16.F32.PACK_AB R34, RZ, R34 ;  /* 0x00000022ff22723e */ /* 0x000fe200000010ff */
[----:B------:R-:W-:Y:S01]  /*4e20*/  @P5 STG.E.U16 desc[UR36][R6.64+0x22], R33 ;  /* 0x0000222106005986 */ /* 0x000fe2000c101524 */
[----:B------:R-:W-:Y:S01]  /*4e30*/  ISETP.GT.AND P5, PT, R3, RZ, P0 ;  /* 0x000000ff0300720c */ /* 0x000fe200007a4270 */
[----:B------:R-:W-:Y:S01]  /*4e40*/  FMUL R48, R48, R23 ;  /* 0x0000001730307220 */ /* 0x000fe20000400000 */
[----:B------:R-:W-:Y:S01]  /*4e50*/  F2FP.BF16.F32.PACK_AB R35, RZ, R35 ;  /* 0x00000023ff23723e */ /* 0x000fe200000010ff */
[----:B------:R-:W-:Y:S01]  /*4e60*/  @P2 STG.E.U16 desc[UR36][R8.64+0x20], R34 ;  /* 0x0000202208002986 */ /* 0x000fe2000c101524 */
[----:B------:R-:W-:Y:S01]  /*4e70*/  F2FP.BF16.F32.PACK_AB R36, RZ, R36 ;  /* 0x00000024ff24723e */ /* 0x000fe200000010ff */
[-C--:B------:R-:W-:Y:S01]  /*4e80*/  FMUL R49, R49, R23.reuse ;  /* 0x0000001731317220 */ /* 0x080fe20000400000 */
[C---:B------:R-:W-:Y:S01]  /*4e90*/  ISETP.GT.AND P2, PT, R3.reuse, 0x8, P1 ;  /* 0x000000080300780c */ /* 0x040fe20000f44270 */
[----:B------:R-:W-:Y:S01]  /*4ea0*/  @P3 STG.E.U16 desc[UR36][R8.64+0x22], R35 ;  /* 0x0000222308003986 */ /* 0x000fe2000c101524 */
[----:B------:R-:W-:Y:S01]  /*4eb0*/  ISETP.GT.AND P1, PT, R4, 0x20, PT ;  /* 0x000000200400780c */ /* 0x000fe20003f24270 */
[----:B------:R-:W-:Y:S01]  /*4ec0*/  FMUL R50, R50, R23 ;  /* 0x0000001732327220 */ /* 0x000fe20000400000 */
[----:B------:R-:W-:Y:S01]  /*4ed0*/  F2FP.BF16.F32.PACK_AB R37, RZ, R37 ;  /* 0x00000025ff25723e */ /* 0x000fe200000010ff */
[----:B------:R-:W-:Y:S01]  /*4ee0*/  @P4 STG.E.U16 desc[UR36][R6.64+0x30], R36 ;  /* 0x0000302406004986 */ /* 0x000fe2000c101524 */
[----:B------:R-:W-:Y:S01]  /*4ef0*/  ISETP.GT.AND P3, PT, R3, 0x8, P0 ;  /* 0x000000080300780c */ /* 0x000fe20000764270 */
[-C--:B------:R-:W-:Y:S01]  /*4f00*/  FMUL R51, R51, R23.reuse ;  /* 0x0000001733337220 */ /* 0x080fe20000400000 */
[----:B------:R-:W-:Y:S01]  /*4f10*/  ISETP.GT.AND P0, PT, R4, 0x21, PT ;  /* 0x000000210400780c */ /* 0x000fe20003f04270 */
[----:B------:R-:W-:Y:S01]  /*4f20*/  @P5 STG.E.U16 desc[UR36][R6.64+0x32], R37 ;  /* 0x0000322506005986 */ /* 0x000fe2000c101524 */
[----:B------:R-:W-:Y:S01]  /*4f30*/  ISETP.GT.AND P4, PT, R3, RZ, P1 ;  /* 0x000000ff0300720c */ /* 0x000fe20000f84270 */
[-C--:B------:R-:W-:Y:S01]  /*4f40*/  FMUL R52, R52, R23.reuse ;  /* 0x0000001734347220 */ /* 0x080fe20000400000 */
[----:B------:R-:W-:Y:S01]  /*4f50*/  F2FP.BF16.F32.PACK_AB R38, RZ, R38 ;  /* 0x00000026ff26723e */ /* 0x000fe200000010ff */
[-C--:B------:R-:W-:Y:S01]  /*4f60*/  FMUL R53, R53, R23.reuse ;  /* 0x0000001735357220 */ /* 0x080fe20000400000 */
        /* <DEDUP_REMOVED lines=113> */
[----:B------:R-:W-:Y:S01]  /*5680*/  FMUL R87, R87, R23 ;  /* 0x0000001757577220 */ /* 0x000fe20000400000 */
[----:B------:R-:W-:Y:S01]  /*5690*/  ISETP.GT.AND P0, PT, R4, 0x51, PT ;  /* 0x000000510400780c */ /* 0x000fe20003f04270 */
[----:B------:R-:W-:Y:S01]  /*56a0*/  @P5 STG.E.U16 desc[UR36][R6.64+0x92], R61 ;  /* 0x0000923d06005986 */ /* 0x000fe2000c101524 */
[----:B------:R-:W-:-:S02]  /*56b0*/  ISETP.GT.AND P4, PT, R3, RZ, P1 ;  /* 0x000000ff0300720c */ /* 0x000fc40000f84270 */
[----:B------:R-:W-:Y:S02]  /*56c0*/  F2FP.BF16.F32.PACK_AB R62, RZ, R62 ;  /* 0x0000003eff3e723e */ /* 0x000fe400000010ff */
[C---:B------:R-:W-:Y:S02]  /*56d0*/  ISETP.GT.AND P5, PT, R3.reuse, RZ, P0 ;  /* 0x000000ff0300720c */ /* 0x040fe400007a4270 */
[----:B------:R-:W-:Y:S01]  /*56e0*/  F2FP.BF16.F32.PACK_AB R63, RZ, R63 ;  /* 0x0000003fff3f723e */ /* 0x000fe200000010ff */
[----:B------:R-:W-:Y:S01]  /*56f0*/  @P2 STG.E.U16 desc[UR36][R8.64+0x90], R62 ;  /* 0x0000903e08002986 */ /* 0x000fe2000c101524 */
[----:B------:R-:W-:Y:S02]  /*5700*/  F2FP.BF16.F32.PACK_AB R64, RZ, R64 ;  /* 0x00000040ff40723e */ /* 0x000fe400000010ff */
[----:B------:R-:W-:Y:S01]  /*5710*/  ISETP.GT.AND P2, PT, R3, 0x8, P1 ;  /* 0x000000080300780c */ /* 0x000fe20000f44270 */
[----:B------:R-:W-:Y:S01]  /*5720*/  @P3 STG.E.U16 desc[UR36][R8.64+0x92], R63 ;  /* 0x0000923f08003986 */ /* 0x000fe2000c101524 */
[----:B------:R-:W-:-:S02]  /*5730*/  ISETP.GT.AND P1, PT, R4, 0x58, PT ;  /* 0x000000580400780c */ /* 0x000fc40003f24270 */
[----:B------:R-:W-:Y:S01]  /*5740*/  F2FP.BF16.F32.PACK_AB R65, RZ, R65 ;  /* 0x00000041ff41723e */ /* 0x000fe200000010ff */
[----:B------:R-:W-:Y:S01]  /*5750*/  @P4 STG.E.U16 desc[UR36][R6.64+0xa0], R64 ;  /* 0x0000a04006004986 */ /* 0x000fe2000c101524 */
[C---:B------:R-:W-:Y:S02]  /*5760*/  ISETP.GT.AND P3, PT, R3.reuse, 0x8, P0 ;  /* 0x000000080300780c */ /* 0x040fe40000764270 */
[----:B------:R-:W-:Y:S01]  /*5770*/  ISETP.GT.AND P0, PT, R4, 0x59, PT ;  /* 0x000000590400780c */ /* 0x000fe20003f04270 */
[----:B------:R-:W-:Y:S01]  /*5780*/  @P5 STG.E.U16 desc[UR36][R6.64+0xa2], R65 ;  /* 0x0000a24106005986 */ /* 0x000fe2000c101524 */
[C---:B------:R-:W-:Y:S02]  /*5790*/  ISETP.GT.AND P4, PT, R3.reuse, RZ, P1 ;  /* 0x000000ff0300720c */ /* 0x040fe40000f84270 */
[----:B------:R-:W-:Y:S02]  /*57a0*/  F2FP.BF16.F32.PACK_AB R66, RZ, R66 ;  /* 0x00000042ff42723e */ /* 0x000fe400000010ff */
[----:B------:R-:W-:-:S02]  /*57b0*/  ISETP.GT.AND P5, PT, R3, RZ, P0 ;  /* 0x000000ff0300720c */ /* 0x000fc400007a4270 */
[----:B------:R-:W-:Y:S01]  /*57c0*/  F2FP.BF16.F32.PACK_AB R67, RZ, R67 ;  /* 0x00000043ff43723e */ /* 0x000fe200000010ff */
[----:B------:R-:W-:Y:S01]  /*57d0*/  @P2 STG.E.U16 desc[UR36][R8.64+0xa0], R66 ;  /* 0x0000a04208002986 */ /* 0x000fe2000c101524 */
[----:B------:R-:W-:Y:S02]  /*57e0*/  F2FP.BF16.F32.PACK_AB R68, RZ, R68 ;  /* 0x00000044ff44723e */ /* 0x000fe400000010ff */
[C---:B------:R-:W-:Y:S01]  /*57f0*/  ISETP.GT.AND P2, PT, R3.reuse, 0x8, P1 ;  /* 0x000000080300780c */ /* 0x040fe20000f44270 */
[----:B------:R-:W-:Y:S01]  /*5800*/  @P3 STG.E.U16 desc[UR36][R8.64+0xa2], R67 ;  /* 0x0000a24308003986 */ /* 0x000fe2000c101524 */
[----:B------:R-:W-:Y:S02]  /*5810*/  ISETP.GT.AND P1, PT, R4, 0x60, PT ;  /* 0x000000600400780c */ /* 0x000fe40003f24270 */
[----:B------:R-:W-:Y:S01]  /*5820*/  F2FP.BF16.F32.PACK_AB R69, RZ, R69 ;  /* 0x00000045ff45723e */ /* 0x000fe200000010ff */
[----:B------:R-:W-:Y:S01]  /*5830*/  @P4 STG.E.U16 desc[UR36][R6.64+0xb0], R68 ;  /* 0x0000b04406004986 */ /* 0x000fe2000c101524 */
[----:B------:R-:W-:-:S02]  /*5840*/  ISETP.GT.AND P3, PT, R3, 0x8, P0 ;  /* 0x000000080300780c */ /* 0x000fc40000764270 */
[----:B------:R-:W-:Y:S01]  /*5850*/  ISETP.GT.AND P0, PT, R4, 0x61, PT ;  /* 0x000000610400780c */ /* 0x000fe20003f04270 */
[----:B------:R-:W-:Y:S01]  /*5860*/  @P5 STG.E.U16 desc[UR36][R6.64+0xb2], R69 ;  /* 0x0000b24506005986 */ /* 0x000fe2000c101524 */
[C---:B------:R-:W-:Y:S02]  /*5870*/  ISETP.GT.AND P4, PT, R3.reuse, RZ, P1 ;  /* 0x000000ff0300720c */ /* 0x040fe40000f84270 */
[----:B------:R-:W-:Y:S02]  /*5880*/  ISETP.GT.AND P5, PT, R3, RZ, P0 ;  /* 0x000000ff0300720c */ /* 0x000fe400007a4270 */
[----:B------:R-:W-:Y:S02]  /*5890*/  F2FP.BF16.F32.PACK_AB R70, RZ, R70 ;  /* 0x00000046ff46723e */ /* 0x000fe400000010ff */
[----:B------:R-:W-:Y:S02]  /*58a0*/  F2FP.BF16.F32.PACK_AB R71, RZ, R71 ;  /* 0x00000047ff47723e */ /* 0x000fe400000010ff */
[----:B------:R-:W-:Y:S01]  /*58b0*/  F2FP.BF16.F32.PACK_AB R72, RZ, R72 ;  /* 0x00000048ff48723e */ /* 0x000fe200000010ff */
[----:B------:R-:W-:Y:S01]  /*58c0*/  @P2 STG.E.U16 desc[UR36][R8.64+0xb0], R70 ;  /* 0x0000b04608002986 */ /* 0x000fe2000c101524 */
[----:B------:R-:W-:-:S02]  /*58d0*/  F2FP.BF16.F32.PACK_AB R73, RZ, R73 ;  /* 0x00000049ff49723e */ /* 0x000fc400000010ff */
[C---:B------:R-:W-:Y:S01]  /*58e0*/  ISETP.GT.AND P1, PT, R3.reuse, 0x8, P1 ;  /* 0x000000080300780c */ /* 0x040fe20000f24270 */
[----:B------:R-:W-:Y:S01]  /*58f0*/  @P3 STG.E.U16 desc[UR36][R8.64+0xb2], R71 ;  /* 0x0000b24708003986 */ /* 0x000fe2000c101524 */
[C---:B------:R-:W-:Y:S02]  /*5900*/  ISETP.GT.AND P2, PT, R3.reuse, 0x8, P0 ;  /* 0x000000080300780c */ /* 0x040fe40000744270 */
[C---:B------:R-:W-:Y:S01]  /*5910*/  ISETP.GT.AND P0, PT, R4.reuse, 0x69, PT ;  /* 0x000000690400780c */ /* 0x040fe20003f04270 */
[----:B------:R-:W-:Y:S01]  /*5920*/  @P4 STG.E.U16 desc[UR36][R6.64+0xc0], R72 ;  /* 0x0000c04806004986 */ /* 0x000fe2000c101524 */
[----:B------:R-:W-:Y:S02]  /*5930*/  ISETP.GT.AND P4, PT, R4, 0x68, PT ;  /* 0x000000680400780c */ /* 0x000fe40003f84270 */
[----:B------:R-:W-:Y:S01]  /*5940*/  F2FP.BF16.F32.PACK_AB R74, RZ, R74 ;  /* 0x0000004aff4a723e */ /* 0x000fe200000010ff */
[----:B------:R-:W-:Y:S01]  /*5950*/  @P5 STG.E.U16 desc[UR36][R6.64+0xc2], R73 ;  /* 0x0000c24906005986 */ /* 0x000fe2000c101524 */
[----:B------:R-:W-:-:S02]  /*5960*/  ISETP.GT.AND P5, PT, R3, RZ, P4 ;  /* 0x000000ff0300720c */ /* 0x000fc400027a4270 */
[C---:B------:R-:W-:Y:S01]  /*5970*/  ISETP.GT.AND P3, PT, R3.reuse, RZ, P0 ;  /* 0x000000ff0300720c */ /* 0x040fe20000764270 */
[----:B------:R-:W-:Y:S01]  /*5980*/  @P1 STG.E.U16 desc[UR36][R8.64+0xc0], R74 ;  /* 0x0000c04a08001986 */ /* 0x000fe2000c101524 */
[----:B------:R-:W-:Y:S02]  /*5990*/  F2FP.BF16.F32.PACK_AB R75, RZ, R75 ;  /* 0x0000004bff4b723e */ /* 0x000fe400000010ff */
[----:B------:R-:W-:Y:S02]  /*59a0*/  F2FP.BF16.F32.PACK_AB R76, RZ, R76 ;  /* 0x0000004cff4c723e */ /* 0x000fe400000010ff */
[C---:B------:R-:W-:Y:S01]  /*59b0*/  ISETP.GT.AND P4, PT, R3.reuse, 0x8, P4 ;  /* 0x000000080300780c */ /* 0x040fe20002784270 */
[----:B------:R-:W-:Y:S01]  /*59c0*/  @P2 STG.E.U16 desc[UR36][R8.64+0xc2], R75 ;  /* 0x0000c24b08002986 */ /* 0x000fe2000c101524 */
[----:B------:R-:W-:Y:S02]  /*59d0*/  F2FP.BF16.F32.PACK_AB R77, RZ, R77 ;  /* 0x0000004dff4d723e */ /* 0x000fe400000010ff */
[----:B------:R-:W-:Y:S01]  /*59e0*/  ISETP.GT.AND P2, PT, R4, 0x71, PT ;  /* 0x000000710400780c */ /* 0x000fe20003f44270 */
[----:B------:R-:W-:Y:S01]  /*59f0*/  @P5 STG.E.U16 desc[UR36][R6.64+0xd0], R76 ;  /* 0x0000d04c06005986 */ /* 0x000fe2000c101524 */
[----:B------:R-:W-:-:S02]  /*5a00*/  ISETP.GT.AND P5, PT, R3, 0x8, P0 ;  /* 0x000000080300780c */ /* 0x000fc400007a4270 */
[C---:B------:R-:W-:Y:S01]  /*5a10*/  ISETP.GT.AND P1, PT, R4.reuse, 0x78, PT ;  /* 0x000000780400780c */ /* 0x040fe20003f24270 */
[----:B------:R-:W-:Y:S01]  /*5a20*/  @P3 STG.E.U16 desc[UR36][R6.64+0xd2], R77 ;  /* 0x0000d24d06003986 */ /* 0x000fe2000c101524 */
[C---:B------:R-:W-:Y:S02]  /*5a30*/  ISETP.GT.AND P3, PT, R4.reuse, 0x70, PT ;  /* 0x000000700400780c */ /* 0x040fe40003f64270 */
[----:B------:R-:W-:Y:S01]  /*5a40*/  ISETP.GT.AND P0, PT, R4, 0x79, PT ;  /* 0x000000790400780c */ /* 0x000fe20003f04270 */
[----:B------:R-:W-:Y:S01]  /*5a50*/  @P4 IMAD.MOV.U32 R4, RZ, RZ, R8 ;  /* 0x000000ffff044224 */ /* 0x000fe200078e0008 */
[----:B------:R-:W-:Y:S01]  /*5a60*/  F2FP.BF16.F32.PACK_AB R78, RZ, R78 ;  /* 0x0000004eff4e723e */ /* 0x000fe200000010ff */
[----:B------:R-:W-:Y:S01]  /*5a70*/  @P4 IMAD.MOV.U32 R5, RZ, RZ, R9 ;  /* 0x000000ffff054224 */ /* 0x000fe200078e0009 */
[----:B------:R-:W-:Y:S02]  /*5a80*/  F2FP.BF16.F32.PACK_AB R79, RZ, R79 ;  /* 0x0000004fff4f723e */ /* 0x000fe400000010ff */
[----:B------:R-:W-:-:S02]  /*5a90*/  F2FP.BF16.F32.PACK_AB R80, RZ, R80 ;  /* 0x00000050ff50723e */ /* 0x000fc400000010ff */
[----:B------:R0:W-:Y:S01]  /*5aa0*/  @P4 STG.E.U16 desc[UR36][R4.64+0xd0], R78 ;  /* 0x0000d04e04004986 */ /* 0x0001e2000c101524 */
[C---:B------:R-:W-:Y:S02]  /*5ab0*/  ISETP.GT.AND P4, PT, R3.reuse, RZ, P2 ;  /* 0x000000ff0300720c */ /* 0x040fe40001784270 */
[----:B------:R-:W-:Y:S02]  /*5ac0*/  F2FP.BF16.F32.PACK_AB R81, RZ, R81 ;  /* 0x00000051ff51723e */ /* 0x000fe400000010ff */
[----:B------:R-:W-:Y:S02]  /*5ad0*/  ISETP.GT.AND P2, PT, R3, 0x8, P2 ;  /* 0x000000080300780c */ /* 0x000fe40001744270 */
[----:B------:R-:W-:Y:S02]  /*5ae0*/  F2FP.BF16.F32.PACK_AB R82, RZ, R82 ;  /* 0x00000052ff52723e */ /* 0x000fe400000010ff */
[----:B------:R-:W-:Y:S02]  /*5af0*/  F2FP.BF16.F32.PACK_AB R83, RZ, R83 ;  /* 0x00000053ff53723e */ /* 0x000fe400000010ff */
[----:B------:R-:W-:Y:S01]  /*5b00*/  F2FP.BF16.F32.PACK_AB R84, RZ, R84 ;  /* 0x00000054ff54723e */ /* 0x000fe200000010ff */
[----:B0-----:R-:W-:Y:S01]  /*5b10*/  @P5 IMAD.MOV.U32 R4, RZ, RZ, R8 ;  /* 0x000000ffff045224 */ /* 0x001fe200078e0008 */
[----:B------:R-:W-:Y:S01]  /*5b20*/  F2FP.BF16.F32.PACK_AB R85, RZ, R85 ;  /* 0x00000055ff55723e */ /* 0x000fe200000010ff */
[----:B------:R-:W-:Y:S01]  /*5b30*/  @P5 IMAD.MOV.U32 R5, RZ, RZ, R9 ;  /* 0x000000ffff055224 */ /* 0x000fe200078e0009 */
[----:B------:R-:W-:-:S02]  /*5b40*/  F2FP.BF16.F32.PACK_AB R86, RZ, R86 ;  /* 0x00000056ff56723e */ /* 0x000fc400000010ff */
[----:B------:R-:W-:Y:S02]  /*5b50*/  F2FP.BF16.F32.PACK_AB R87, RZ, R87 ;  /* 0x00000057ff57723e */ /* 0x000fe400000010ff */
[----:B------:R0:W-:Y:S01]  /*5b60*/  @P5 STG.E.U16 desc[UR36][R4.64+0xd2], R79 ;  /* 0x0000d24f04005986 */ /* 0x0001e2000c101524 */
[C---:B------:R-:W-:Y:S02]  /*5b70*/  ISETP.GT.AND P5, PT, R3.reuse, RZ, P3 ;  /* 0x000000ff0300720c */ /* 0x040fe40001fa4270 */
[----:B------:R-:W-:-:S11]  /*5b80*/  ISETP.GT.AND P3, PT, R3, 0x8, P3 ;  /* 0x000000080300780c */ /* 0x000fd60001f64270 */
[----:B0-----:R-:W-:Y:S02]  /*5b90*/  @P5 IMAD.MOV.U32 R4, RZ, RZ, R6 ;  /* 0x000000ffff045224 */ /* 0x001fe400078e0006 */
[----:B------:R-:W-:-:S05]  /*5ba0*/  @P5 IMAD.MOV.U32 R5, RZ, RZ, R7 ;  /* 0x000000ffff055224 */ /* 0x000fca00078e0007 */
[----:B------:R0:W-:Y:S01]  /*5bb0*/  @P5 STG.E.U16 desc[UR36][R4.64+0xe0], R80 ;  /* 0x0000e05004005986 */ /* 0x0001e2000c101524 */
[C---:B------:R-:W-:Y:S02]  /*5bc0*/  ISETP.GT.AND P5, PT, R3.reuse, RZ, P0 ;  /* 0x000000ff0300720c */ /* 0x040fe400007a4270 */
[----:B------:R-:W-:Y:S01]  /*5bd0*/  ISETP.GT.AND P0, PT, R3, 0x8, P0 ;  /* 0x000000080300780c */ /* 0x000fe20000704270 */
[----:B0-----:R-:W-:Y:S02]  /*5be0*/  @P4 IMAD.MOV.U32 R4, RZ, RZ, R6 ;  /* 0x000000ffff044224 */ /* 0x001fe400078e0006 */
[----:B------:R-:W-:-:S05]  /*5bf0*/  @P4 IMAD.MOV.U32 R5, RZ, RZ, R7 ;  /* 0x000000ffff054224 */ /* 0x000fca00078e0007 */
[----:B------:R0:W-:Y:S01]  /*5c00*/  @P4 STG.E.U16 desc[UR36][R4.64+0xe2], R81 ;  /* 0x0000e25104004986 */ /* 0x0001e2000c101524 */
[C---:B------:R-:W-:Y:S02]  /*5c10*/  ISETP.GT.AND P4, PT, R3.reuse, RZ, P1 ;  /* 0x000000ff0300720c */ /* 0x040fe40000f84270 */
[----:B------:R-:W-:Y:S01]  /*5c20*/  ISETP.GT.AND P1, PT, R3, 0x8, P1 ;  /* 0x000000080300780c */ /* 0x000fe20000f24270 */
[----:B0-----:R-:W-:Y:S02]  /*5c30*/  @P3 IMAD.MOV.U32 R4, RZ, RZ, R8 ;  /* 0x000000ffff043224 */ /* 0x001fe400078e0008 */
[----:B------:R-:W-:-:S05]  /*5c40*/  @P3 IMAD.MOV.U32 R5, RZ, RZ, R9 ;  /* 0x000000ffff053224 */ /* 0x000fca00078e0009 */
[----:B------:R0:W-:Y:S02]  /*5c50*/  @P3 STG.E.U16 desc[UR36][R4.64+0xe0], R82 ;  /* 0x0000e05204003986 */ /* 0x0001e4000c101524 */
[----:B0-----:R-:W-:Y:S02]  /*5c60*/  @P2 IMAD.MOV.U32 R4, RZ, RZ, R8 ;  /* 0x000000ffff042224 */ /* 0x001fe400078e0008 */
[----:B------:R-:W-:-:S05]  /*5c70*/  @P2 IMAD.MOV.U32 R5, RZ, RZ, R9 ;  /* 0x000000ffff052224 */ /* 0x000fca00078e0009 */
[----:B------:R0:W-:Y:S02]  /*5c80*/  @P2 STG.E.U16 desc[UR36][R4.64+0xe2], R83 ;  /* 0x0000e25304002986 */ /* 0x0001e4000c101524 */
[----:B0-----:R-:W-:Y:S02]  /*5c90*/  @P4 IMAD.MOV.U32 R4, RZ, RZ, R6 ;  /* 0x000000ffff044224 */ /* 0x001fe400078e0006 */
[----:B------:R-:W-:-:S05]  /*5ca0*/  @P4 IMAD.MOV.U32 R5, RZ, RZ, R7 ;  /* 0x000000ffff054224 */ /* 0x000fca00078e0007 */
[----:B------:R0:W-:Y:S04]  /*5cb0*/  @P4 STG.E.U16 desc[UR36][R4.64+0xf0], R84 ;  /* 0x0000f05404004986 */ /* 0x0001e8000c101524 */
[----:B------:R1:W-:Y:S01]  /*5cc0*/  @P5 STG.E.U16 desc[UR36][R6.64+0xf2], R85 ;  /* 0x0000f25506005986 */ /* 0x0003e2000c101524 */
[----:B0-----:R-:W-:Y:S02]  /*5cd0*/  @P1 IMAD.MOV.U32 R4, RZ, RZ, R8 ;  /* 0x000000ffff041224 */ /* 0x001fe400078e0008 */
[----:B------:R-:W-:-:S05]  /*5ce0*/  @P1 IMAD.MOV.U32 R5, RZ, RZ, R9 ;  /* 0x000000ffff051224 */ /* 0x000fca00078e0009 */
[----:B------:R1:W-:Y:S04]  /*5cf0*/  @P1 STG.E.U16 desc[UR36][R4.64+0xf0], R86 ;  /* 0x0000f05604001986 */ /* 0x0003e8000c101524 */
[----:B------:R1:W-:Y:S02]  /*5d00*/  @P0 STG.E.U16 desc[UR36][R8.64+0xf2], R87 ;  /* 0x0000f25708000986 */ /* 0x0003e4000c101524 */
.L_x_155:
[----:B------:R-:W-:Y:S05]  /*5d10*/  BSYNC B0 ;  /* 0x0000000000007941 */ /* 0x000fea0003800000 */
.L_x_29:
[----:B------:R-:W-:Y:S01]  /*5d20*/  ULDC UR4, c[0x0][0xc] ;  /* 0x0000030000047ab9 */ /* 0x000fe20000000800 */
[----:B------:R-:W-:Y:S01]  /*5d30*/  ULDC UR5, c[0x0][0x10] ;  /* 0x0000040000057ab9 */ /* 0x000fe20000000800 */
[----:B------:R-:W0:Y:S01]  /*5d40*/  LDC R3, c[0x0][0x14] ;  /* 0x00000500ff037b82 */ /* 0x000e220000000800 */
[----:B------:R-:W-:Y:S01]  /*5d50*/  UIMAD.WIDE.U32 UR4, UR4, UR5, URZ ;  /* 0x00000005040472a5 */ /* 0x000fe2000f8e003f */
[----:B------:R-:W-:Y:S02]  /*5d60*/  IMAD.MOV.U32 R92, RZ, RZ, -0x1 ;  /* 0xffffffffff5c7424 */ /* 0x000fe400078e00ff */
[----:B------:R-:W-:-:S03]  /*5d70*/  IMAD.MOV.U32 R89, RZ, RZ, -0x1 ;  /* 0xffffffffff597424 */ /* 0x000fc600078e00ff */
[----:B0-----:R-:W-:-:S04]  /*5d80*/  IMAD.WIDE.U32 R16, R3, UR4, R16 ;  /* 0x0000000403107c25 */ /* 0x001fc8000f8e0010 */
[----:B------:R-:W-:Y:S01]  /*5d90*/  IMAD R3, R3, UR5, RZ ;  /* 0x0000000503037c24 */ /* 0x000fe2000f8e02ff */
[----:B------:R-:W-:Y:S02]  /*5da0*/  ULDC.64 UR4, c[0x0][0x650] ;  /* 0x0001940000047ab9 */ /* 0x000fe40000000a00 */
[----:B------:R-:W-:Y:S01]  /*5db0*/  ISETP.GE.U32.AND P0, PT, R16, UR4, PT ;  /* 0x0000000410007c0c */ /* 0x000fe2000bf06070 */
[--C-:B------:R-:W-:Y:S01]  /*5dc0*/  IMAD.IADD R17, R17, 0x1, R3.reuse ;  /* 0x0000000111117824 */ /* 0x100fe200078e0203 */
[----:B------:R-:W-:-:S04]  /*5dd0*/  PRMT R3, RZ, 0x7610, R3 ;  /* 0x00007610ff037816 */ /* 0x000fc80000000003 */
[----:B------:R-:W-:-:S13]  /*5de0*/  ISETP.GE.U32.AND.EX P0, PT, R17, UR5, PT, P0 ;  /* 0x0000000511007c0c */ /* 0x000fda000bf06100 */
[----:B------:R-:W-:Y:S05]  /*5df0*/  @P0 BRA `(.L_x_156) ;  /* 0x0000000400640947 */ /* 0x000fea0003800000 */
[----:B---3--:R-:W0:Y:S01]  /*5e00*/  S2R R12, SR_CTAID.X ;  /* 0x00000000000c7919 */ /* 0x008e220000002500 */
[----:B------:R-:W3:Y:S01]  /*5e10*/  LDC.64 R10, c[0x0][0x628] ;  /* 0x00018a00ff0a7b82 */ /* 0x000ee20000000a00 */
[----:B------:R-:W-:Y:S01]  /*5e20*/  ULDC UR4, c[0x0][0x150] ;  /* 0x0000540000047ab9 */ /* 0x000fe20000000800 */
[----:B-12-4-:R-:W-:Y:S01]  /*5e30*/  IMAD.MOV.U32 R8, RZ, RZ, R16 ;  /* 0x000000ffff087224 */ /* 0x016fe200078e0010 */
[----:B-----5:R-:W1:Y:S01]  /*5e40*/  S2R R24, SR_CTAID.Y ;  /* 0x0000000000187919 */ /* 0x020e620000002600 */
[----:B------:R-:W-:-:S04]  /*5e50*/  IMAD.MOV.U32 R9, RZ, RZ, R17 ;  /* 0x000000ffff097224 */ /* 0x000fc800078e0011 */
[----:B------:R-:W2:Y:S08]  /*5e60*/  LDC R21, c[0x0][0x144] ;  /* 0x00005100ff157b82 */ /* 0x000eb00000000800 */
[----:B------:R-:W4:Y:S08]  /*5e70*/  LDC R0, c[0x0][0x630] ;  /* 0x00018c00ff007b82 */ /* 0x000f300000000800 */
[----:B------:R-:W1:Y:S01]  /*5e80*/  LDC.64 R14, c[0x0][0x620] ;  /* 0x00018800ff0e7b82 */ /* 0x000e620000000a00 */
[----:B---3--:R-:W-:-:S04]  /*5e90*/  ISETP.NE.U32.AND P0, PT, R10, RZ, PT ;  /* 0x000000ff0a00720c */ /* 0x008fc80003f05070 */
[----:B------:R-:W-:Y:S02]  /*5ea0*/  ISETP.NE.AND.EX P0, PT, R11, RZ, PT, P0 ;  /* 0x000000ff0b00720c */ /* 0x000fe40003f05300 */
[----:B0-----:R-:W-:-:S05]  /*5eb0*/  I2FP.F32.U32 R3, R12 ;  /* 0x0000000c00037245 */ /* 0x001fca0000201000 */
[----:B------:R-:W-:-:S04]  /*5ec0*/  FMUL R3, R3, UR4 ;  /* 0x0000000403037c20 */ /* 0x000fc80008400000 */
[----:B------:R0:W3:Y:S02]  /*5ed0*/  F2I.U32.TRUNC.NTZ R20, R3 ;  /* 0x0000000300147305 */ /* 0x0000e4000020f000 */
[----:B--2-4-:R-:W-:Y:S05]  /*5ee0*/  @!P0 BRA `(.L_x_157) ;  /* 0x0000000000288947 */ /* 0x014fea0003800000 */
[----:B0-----:R-:W0:Y:S02]  /*5ef0*/  LDC R3, c[0x0][0x634] ;  /* 0x00018d00ff037b82 */ /* 0x001e240000000800 */
        /* <DEDUP_REMOVED lines=9> */
.L_x_157:
[----:B------:R-:W2:Y:S01]  /*5f90*/  LDC.64 R28, c[0x0][0x640] ;  /* 0x00019000ff1c7b82 */ /* 0x000ea20000000a00 */
[-CC-:B------:R-:W-:Y:S01]  /*5fa0*/  SHF.R.U64 R89, R8, R0.reuse, R9.reuse ;  /* 0x0000000008597219 */ /* 0x180fe20000001209 */
[----:B---3--:R-:W-:Y:S01]  /*5fb0*/  IMAD.MOV R20, RZ, RZ, -R20 ;  /* 0x000000ffff147224 */ /* 0x008fe200078e0a14 */
[----:B------:R-:W-:Y:S01]  /*5fc0*/  SHF.R.U32.HI R0, RZ, R0, R9 ;  /* 0x00000000ff007219 */ /* 0x000fe20000011609 */
[----:B------:R-:W-:Y:S01]  /*5fd0*/  ULDC UR4, c[0x0][0x154] ;  /* 0x0000550000047ab9 */ /* 0x000fe20000000800 */
[----:B0-----:R-:W-:Y:S01]  /*5fe0*/  IADD3 R3, P0, RZ, -R89, RZ ;  /* 0x80000059ff037210 */ /* 0x001fe20007f1e0ff */
[----:B------:R-:W-:Y:S02]  /*5ff0*/  IMAD R21, R21, R20, R12 ;  /* 0x0000001415157224 */ /* 0x000fe400078e020c */
[----:B------:R-:W0:Y:S01]  /*6000*/  LDC R6, c[0x0][0x618] ;  /* 0x00018600ff067b82 */ /* 0x000e220000000800 */
[----:B------:R-:W-:Y:S02]  /*6010*/  IMAD.MOV.U32 R7, RZ, RZ, 0x1 ;  /* 0x00000001ff077424 */ /* 0x000fe400078e00ff */
[----:B------:R-:W-:-:S04]  /*6020*/  IMAD.X R5, RZ, RZ, ~R0, P0 ;  /* 0x000000ffff057224 */ /* 0x000fc800000e0e00 */
[-C--:B-1----:R-:W-:Y:S01]  /*6030*/  IMAD R0, R5, R14.reuse, RZ ;  /* 0x0000000e05007224 */ /* 0x082fe200078e02ff */
[----:B------:R-:W1:Y:S01]  /*6040*/  LDC R8, c[0x0][0x608] ;  /* 0x00018200ff087b82 */ /* 0x000e620000000800 */
[----:B------:R-:W-:-:S04]  /*6050*/  IMAD.WIDE.U32 R4, R3, R14, R16 ;  /* 0x0000000e03047225 */ /* 0x000fc800078e0010 */
[----:B------:R-:W-:Y:S01]  /*6060*/  IMAD R3, R3, R15, R0 ;  /* 0x0000000f03037224 */ /* 0x000fe200078e0200 */
[----:B------:R-:W-:Y:S02]  /*6070*/  I2FP.F32.U32 R0, R24 ;  /* 0x0000001800007245 */ /* 0x000fe40000201000 */
[----:B------:R-:W3:Y:S01]  /*6080*/  LDC R26, c[0x0][0x658] ;  /* 0x00019600ff1a7b82 */ /* 0x000ee20000000800 */
[----:B------:R-:W-:Y:S01]  /*6090*/  IMAD.IADD R3, R5, 0x1, R3 ;  /* 0x0000000105037824 */ /* 0x000fe200078e0203 */
[----:B--2---:R-:W-:Y:S01]  /*60a0*/  ISETP.NE.U32.AND P0, PT, R28, RZ, PT ;  /* 0x000000ff1c00720c */ /* 0x004fe20003f05070 */
[----:B------:R-:W-:Y:S01]  /*60b0*/  FMUL R0, R0, UR4 ;  /* 0x0000000400007c20 */ /* 0x000fe20008400000 */
[----:B------:R-:W-:Y:S02]  /*60c0*/  IMAD.MOV.U32 R5, RZ, RZ, -0x1 ;  /* 0xffffffffff057424 */ /* 0x000fe400078e00ff */
[----:B------:R-:W-:Y:S01]  /*60d0*/  ISETP.NE.AND.EX P0, PT, R29, RZ, PT, P0 ;  /* 0x000000ff1d00720c */ /* 0x000fe20003f05300 */
[----:B------:R2:W4:Y:S01]  /*60e0*/  F2I.U32.TRUNC.NTZ R13, R0 ;  /* 0x00000000000d7305 */ /* 0x000522000020f000 */
[----:B------:R-:W2:Y:S01]  /*60f0*/  LDC R15, c[0x0][0x148] ;  /* 0x00005200ff0f7b82 */ /* 0x000ea20000000800 */
[----:B0-----:R-:W-:-:S02]  /*6100*/  SHF.R.U64 R12, R4, R6, R3 ;  /* 0x00000006040c7219 */ /* 0x001fc40000001203 */
[----:B------:R-:W-:-:S05]  /*6110*/  SHF.R.U32.HI R3, RZ, R6, R3 ;  /* 0x00000006ff037219 */ /* 0x000fca0000011603 */
[----:B------:R-:W0:Y:S01]  /*6120*/  LDC R20, c[0x0][0x600] ;  /* 0x00018000ff147b82 */ /* 0x000e220000000800 */
[-CC-:B-1----:R-:W-:Y:S02]  /*6130*/  SHF.R.U64 R10, R12, R8.reuse, R3.reuse ;  /* 0x000000080c0a7219 */ /* 0x182fe40000001203 */
[----:B------:R-:W-:-:S05]  /*6140*/  SHF.R.U32.HI R3, RZ, R8, R3 ;  /* 0x00000008ff037219 */ /* 0x000fca0000011603 */
[----:B------:R-:W1:Y:S01]  /*6150*/  LDC R27, c[0x0][0x648] ;  /* 0x00019200ff1b7b82 */ /* 0x000e620000000800 */
[-C--:B---3--:R-:W-:Y:S02]  /*6160*/  SHF.L.U32 R4, R5, R26.reuse, RZ ;  /* 0x0000001a05047219 */ /* 0x088fe400000006ff */
[-CC-:B------:R-:W-:Y:S02]  /*6170*/  SHF.R.U64 R14, R10, R26.reuse, R3.reuse ;  /* 0x0000001a0a0e7219 */ /* 0x180fe40000001203 */
[----:B------:R-:W-:Y:S02]  /*6180*/  SHF.R.U32.HI R5, RZ, R26, R3 ;  /* 0x0000001aff057219 */ /* 0x000fe40000011603 */
[----:B------:R-:W-:Y:S01]  /*6190*/  LOP3.LUT R25, RZ, R4, RZ, 0x33, !PT ;  /* 0x00000004ff197212 */ /* 0x000fe200078e33ff */
[----:B------:R-:W3:Y:S01]  /*61a0*/  LDC R30, c[0x0][0x638] ;  /* 0x00018e00ff1e7b82 */ /* 0x000ee20000000800 */
[----:B------:R-:W-:Y:S01]  /*61b0*/  SHF.L.U32 R26, R7, R26, RZ ;  /* 0x0000001a071a7219 */ /* 0x000fe200000006ff */
[----:B------:R-:W-:-:S06]  /*61c0*/  IMAD.MOV.U32 R4, RZ, RZ, R14 ;  /* 0x000000ffff047224 */ /* 0x000fcc00078e000e */
[----:B------:R-:W0:Y:S01]  /*61d0*/  LDC R31, c[0x0][0x610] ;  /* 0x00018400ff1f7b82 */ /* 0x000e220000000800 */
[----:B----4-:R-:W-:Y:S05]  /*61e0*/  @!P0 BRA `(.L_x_158) ;  /* 0x0000000000288947 */ /* 0x010fea0003800000 */
[----:B------:R-:W4:Y:S02]  /*61f0*/  LDC R3, c[0x0][0x64c] ;  /* 0x00019300ff037b82 */ /* 0x000f240000000800 */
[----:B----4-:R-:W-:-:S05]  /*6200*/  IADD3 R3, P0, R14, R3, RZ ;  /* 0x000000030e037210 */ /* 0x010fca0007f1e0ff */
        /* <DEDUP_REMOVED lines=8> */
.L_x_158:
[----:B------:R-:W-:Y:S01]  /*6290*/  ISETP.NE.AND P0, PT, R2, 0x1, PT ;  /* 0x000000010200780c */ /* 0x000fe20003f05270 */
[----:B0-----:R-:W-:Y:S01]  /*62a0*/  VIADD R7, R20, 0xffffffff ;  /* 0xffffffff14077836 */ /* 0x001fe20000000000 */
[----:B-12---:R-:W-:Y:S01]  /*62b0*/  SHF.R.U64 R0, R4, R27, R5 ;  /* 0x0000001b04007219 */ /* 0x006fe20000001205 */
[----:B------:R-:W-:Y:S01]  /*62c0*/  IMAD.MOV R13, RZ, RZ, -R13 ;  /* 0x000000ffff0d7224 */ /* 0x000fe200078e0a0d */
[----:B------:R-:W-:Y:S01]  /*62d0*/  LOP3.LUT R5, R10, R25, RZ, 0xc0, !PT ;  /* 0x000000190a057212 */ /* 0x000fe200078ec0ff */
[----:B------:R-:W-:Y:S01]  /*62e0*/  IMAD.MOV.U32 R4, RZ, RZ, 0x1 ;  /* 0x00000001ff047424 */ /* 0x000fe200078e00ff */
[----:B------:R-:W-:Y:S01]  /*62f0*/  LOP3.LUT R12, R12, R7, RZ, 0xc0, !PT ;  /* 0x000000070c0c7212 */ /* 0x000fe200078ec0ff */
[----:B------:R-:W-:Y:S02]  /*6300*/  IMAD.MOV R3, RZ, RZ, -R0 ;  /* 0x000000ffff037224 */ /* 0x000fe400078e0a00 */
[----:B------:R-:W-:Y:S02]  /*6310*/  IMAD R0, R26, R0, R5 ;  /* 0x000000001a007224 */ /* 0x000fe400078e0205 */
[----:B---3--:R-:W-:-:S02]  /*6320*/  IMAD R3, R3, R30, R14 ;  /* 0x0000001e03037224 */ /* 0x008fc400078e020e */
[----:B------:R-:W-:Y:S02]  /*6330*/  @P0 IMAD R21, R15, R13, R24 ;  /* 0x0000000d0f150224 */ /* 0x000fe400078e0218 */
[----:B------:R-:W-:Y:S01]  /*6340*/  IMAD R5, R3, R20, R12 ;  /* 0x0000001403057224 */ /* 0x000fe200078e020c */
[----:B------:R-:W-:Y:S01]  /*6350*/  PRMT R3, R4, 0x7610, R3 ;  /* 0x0000761004037816 */ /* 0x000fe20000000003 */
[----:B------:R-:W-:-:S05]  /*6360*/  IMAD R0, R0, R31, R21 ;  /* 0x0000001f00007224 */ /* 0x000fca00078e0215 */
[----:B------:R-:W-:Y:S02]  /*6370*/  SEL R92, R5, R0, !P0 ;  /* 0x00000000055c7207 */ /* 0x000fe40004000000 */
[----:B------:R-:W-:-:S07]  /*6380*/  SEL R0, R0, R5, !P0 ;  /* 0x0000000500007207 */ /* 0x000fce0004000000 */
.L_x_156:
[----:B------:R-:W-:Y:S01]  /*6390*/  LOP3.LUT P0, RZ, R3, 0xff, RZ, 0xc0, !PT ;  /* 0x000000ff03ff7812 */ /* 0x000fe2000780c0ff */
[----:B------:R-:W-:-:S12]  /*63a0*/  IMAD.MOV.U32 R91, RZ, RZ, R0 ;  /* 0x000000ffff5b7224 */ /* 0x000fd800078e0000 */
[----:B------:R-:W-:Y:S05]  /*63b0*/  @P0 BRA `(.L_x_159) ;  /* 0xffffffac00380947 */ /* 0x000fea000383ffff */
[----:B------:R-:W-:Y:S05]  /*63c0*/  EXIT ;  /* 0x000000000000794d */ /* 0x000fea0003800000 */
.L_x_4:
[----:B0-----:R-:W-:Y:S01]  /*63d0*/  ULDC.64 UR4, c[0x0][0x650] ;  /* 0x0001940000047ab9 */ /* 0x001fe20000000a00 */
        /* <DEDUP_REMOVED lines=25> */
.L_x_161:
[--C-:B------:R-:W-:Y:S01]  /*6570*/  SHF.R.U64 R12, R10, R14, R11.reuse ;  /* 0x0000000e0a0c7219 */ /* 0x100fe2000000120b */
[----:B------:R-:W0:Y:S01]  /*6580*/  LDC R22, c[0x0][0x618] ;  /* 0x00018600ff167b82 */ /* 0x000e220000000800 */
[----:B------:R-:W-:Y:S01]  /*6590*/  I2FP.F32.U32 R6, R4 ;  /* 0x0000000400067245 */ /* 0x000fe20000201000 */
[----:B------:R-:W-:Y:S01]  /*65a0*/  ULDC UR4, c[0x0][0x150] ;  /* 0x0000540000047ab9 */ /* 0x000fe20000000800 */
[----:B------:R-:W-:Y:S02]  /*65b0*/  SHF.R.U32.HI R5, RZ, R14, R11 ;  /* 0x0000000eff057219 */ /* 0x000fe4000001160b */
[----:B------:R-:W-:Y:S01]  /*65c0*/  IADD3 R9, P0, RZ, -R12, RZ ;  /* 0x8000000cff097210 */ /* 0x000fe20007f1e0ff */
[----:B------:R-:W-:Y:S01]  /*65d0*/  FMUL R11, R6, UR4 ;  /* 0x00000004060b7c20 */ /* 0x000fe20008400000 */
[----:B------:R-:W-:Y:S01]  /*65e0*/  ULDC UR4, c[0x0][0x154] ;  /* 0x0000550000047ab9 */ /* 0x000fe20000000800 */
[----:B------:R-:W1:Y:S02]  /*65f0*/  LDC.64 R24, c[0x0][0x640] ;  /* 0x00019000ff187b82 */ /* 0x000e640000000a00 */
[----:B------:R-:W-:-:S02]  /*6600*/  IMAD.X R5, RZ, RZ, ~R5, P0 ;  /* 0x000000ffff057224 */ /* 0x000fc400000e0e05 */
[----:B------:R-:W2:Y:S01]  /*6610*/  F2I.U32.TRUNC.NTZ R11, R11 ;  /* 0x0000000b000b7305 */ /* 0x000ea2000020f000 */
[----:B------:R-:W-:-:S03]  /*6620*/  IMAD.WIDE.U32 R6, R9, R20, R16 ;  /* 0x0000001409067225 */ /* 0x000fc600078e0010 */
[----:B------:R-:W3:Y:S01]  /*6630*/  LDC R13, c[0x0][0x144] ;  /* 0x00005100ff0d7b82 */ /* 0x000ee20000000800 */
[----:B------:R-:W-:-:S04]  /*6640*/  IMAD R8, R5, R20, RZ ;  /* 0x0000001405087224 */ /* 0x000fc800078e02ff */
[----:B------:R-:W-:Y:S02]  /*6650*/  IMAD R5, R9, R21, R8 ;  /* 0x0000001509057224 */ /* 0x000fe400078e0208 */
[----:B------:R-:W-:Y:S01]  /*6660*/  IMAD.MOV.U32 R8, RZ, RZ, -0x1 ;  /* 0xffffffffff087424 */ /* 0x000fe200078e00ff */
[----:B------:R-:W4:Y:S01]  /*6670*/  LDC R14, c[0x0][0x608] ;  /* 0x00018200ff0e7b82 */ /* 0x000f220000000800 */
[----:B------:R-:W-:Y:S01]  /*6680*/  IMAD.IADD R5, R7, 0x1, R5 ;  /* 0x0000000107057824 */ /* 0x000fe200078e0205 */
[----:B------:R-:W-:-:S04]  /*6690*/  I2FP.F32.U32 R7, R3 ;  /* 0x0000000300077245 */ /* 0x000fc80000201000 */
[-C--:B0-----:R-:W-:Y:S01]  /*66a0*/  SHF.R.U64 R10, R6, R22.reuse, R5 ;  /* 0x00000016060a7219 */ /* 0x081fe20000001205 */
[----:B--2---:R-:W-:Y:S01]  /*66b0*/  IMAD.MOV R6, RZ, RZ, -R11 ;  /* 0x000000ffff067224 */ /* 0x004fe200078e0a0b */
[----:B------:R-:W0:Y:S01]  /*66c0*/  LDC R9, c[0x0][0x658] ;  /* 0x00019600ff097b82 */ /* 0x000e220000000800 */
[----:B-1----:R-:W-:Y:S01]  /*66d0*/  ISETP.NE.U32.AND P0, PT, R24, RZ, PT ;  /* 0x000000ff1800720c */ /* 0x002fe20003f05070 */
[----:B------:R-:W-:Y:S01]  /*66e0*/  FMUL R7, R7, UR4 ;  /* 0x0000000407077c20 */ /* 0x000fe20008400000 */
[----:B------:R-:W-:Y:S02]  /*66f0*/  SHF.R.U32.HI R5, RZ, R22, R5 ;  /* 0x00000016ff057219 */ /* 0x000fe40000011605 */
[----:B------:R-:W-:-:S03]  /*6700*/  ISETP.NE.AND.EX P0, PT, R25, RZ, PT, P0 ;  /* 0x000000ff1900720c */ /* 0x000fc60003f05300 */
[----:B------:R-:W1:Y:S01]  /*6710*/  LDC R20, c[0x0][0x148] ;  /* 0x00005200ff147b82 */ /* 0x000e620000000800 */
[----:B---3--:R-:W-:Y:S02]  /*6720*/  IMAD R23, R13, R6, R4 ;  /* 0x000000060d177224 */ /* 0x008fe400078e0204 */
[----:B------:R-:W-:-:S05]  /*6730*/  IMAD.MOV.U32 R6, RZ, RZ, 0x1 ;  /* 0x00000001ff067424 */ /* 0x000fca00078e00ff */
[----:B------:R-:W2:Y:S01]  /*6740*/  LDC R21, c[0x0][0x600] ;  /* 0x00018000ff157b82 */ /* 0x000ea20000000800 */
[-CC-:B----4-:R-:W-:Y:S02]  /*6750*/  SHF.R.U64 R13, R10, R14.reuse, R5.reuse ;  /* 0x0000000e0a0d7219 */ /* 0x190fe40000001205 */
[----:B------:R-:W-:Y:S02]  /*6760*/  SHF.R.U32.HI R4, RZ, R14, R5 ;  /* 0x0000000eff047219 */ /* 0x000fe40000011605 */
[----:B------:R3:W4:Y:S03]  /*6770*/  F2I.U32.TRUNC.NTZ R14, R7 ;  /* 0x00000007000e7305 */ /* 0x000726000020f000 */
[----:B------:R-:W1:Y:S01]  /*6780*/  LDC R26, c[0x0][0x648] ;  /* 0x00019200ff1a7b82 */ /* 0x000e620000000800 */
[-C--:B0-----:R-:W-:Y:S02]  /*6790*/  SHF.R.U64 R15, R13, R9.reuse, R4 ;  /* 0x000000090d0f7219 */ /* 0x081fe40000001204 */
[----:B------:R-:W-:-:S02]  /*67a0*/  SHF.L.U32 R8, R8, R9, RZ ;  /* 0x0000000908087219 */ /* 0x000fc400000006ff */
[-C--:B------:R-:W-:Y:S01]  /*67b0*/  SHF.R.U32.HI R5, RZ, R9.reuse, R4 ;  /* 0x00000009ff057219 */ /* 0x080fe20000011604 */
[----:B------:R-:W-:Y:S01]  /*67c0*/  IMAD.MOV.U32 R4, RZ, RZ, R15 ;  /* 0x000000ffff047224 */ /* 0x000fe200078e000f */
[----:B------:R-:W-:Y:S01]  /*67d0*/  SHF.L.U32 R22, R6, R9, RZ ;  /* 0x0000000906167219 */ /* 0x000fe200000006ff */
[----:B------:R-:W0:Y:S01]  /*67e0*/  LDC R27, c[0x0][0x638] ;  /* 0x00018e00ff1b7b82 */ /* 0x000e220000000800 */
[----:B------:R-:W-:-:S07]  /*67f0*/  LOP3.LUT R28, RZ, R8, RZ, 0x33, !PT ;  /* 0x00000008ff1c7212 */ /* 0x000fce00078e33ff */
        /* <DEDUP_REMOVED lines=12> */
.L_x_162:
[----:B------:R-:W-:Y:S01]  /*68c0*/  ISETP.NE.AND P0, PT, R2, 0x1, PT ;  /* 0x000000010200780c */ /* 0x000fe20003f05270 */
[----:B--2---:R-:W-:Y:S01]  /*68d0*/  VIADD R7, R21, 0xffffffff ;  /* 0xffffffff15077836 */ /* 0x004fe20000000000 */
[----:B-1----:R-:W-:Y:S01]  /*68e0*/  SHF.R.U64 R5, R4, R26, R5 ;  /* 0x0000001a04057219 */ /* 0x002fe20000001205 */
[----:B------:R-:W-:Y:S01]  /*68f0*/  IMAD.MOV R14, RZ, RZ, -R14 ;  /* 0x000000ffff0e7224 */ /* 0x000fe200078e0a0e */
[----:B------:R-:W-:Y:S01]  /*6900*/  LOP3.LUT R4, R13, R28, RZ, 0xc0, !PT ;  /* 0x0000001c0d047212 */ /* 0x000fe200078ec0ff */
[----:B------:R-:W-:Y:S01]  /*6910*/  IMAD.MOV.U32 R8, RZ, RZ, R12 ;  /* 0x000000ffff087224 */ /* 0x000fe200078e000c */
[----:B------:R-:W-:Y:S01]  /*6920*/  LOP3.LUT R10, R10, R7, RZ, 0xc0, !PT ;  /* 0x000000070a0a7212 */ /* 0x000fe200078ec0ff */
[----:B------:R-:W-:Y:S02]  /*6930*/  IMAD.MOV R6, RZ, RZ, -R5 ;  /* 0x000000ffff067224 */ /* 0x000fe400078e0a05 */
[----:B------:R-:W-:-:S04]  /*6940*/  IMAD R4, R22, R5, R4 ;  /* 0x0000000516047224 */ /* 0x000fc800078e0204 */
[----:B------:R-:W-:Y:S02]  /*6950*/  @P0 IMAD R23, R20, R14, R3 ;  /* 0x0000000e14170224 */ /* 0x000fe400078e0203 */
[----:B0-----:R-:W-:Y:S02]  /*6960*/  IMAD R3, R6, R27, R15 ;  /* 0x0000001b06037224 */ /* 0x001fe400078e020f */
[----:B------:R-:W-:Y:S02]  /*6970*/  IMAD R7, R4, R29, R23 ;  /* 0x0000001d04077224 */ /* 0x000fe400078e0217 */
[----:B------:R-:W-:Y:S02]  /*6980*/  IMAD R4, R3, R21, R10 ;  /* 0x0000001503047224 */ /* 0x000fe400078e020a */
[----:B------:R-:W-:-:S03]  /*6990*/  IMAD.MOV.U32 R6, RZ, RZ, 0x1 ;  /* 0x00000001ff067424 */ /* 0x000fc600078e00ff */
[----:B------:R-:W-:Y:S02]  /*69a0*/  SEL R9, R4, R7, !P0 ;  /* 0x0000000704097207 */ /* 0x000fe40004000000 */
[----:B------:R-:W-:-:S07]  /*69b0*/  SEL R7, R7, R4, !P0 ;  /* 0x0000000407077207 */ /* 0x000fce0004000000 */
.L_x_160:
[----:B------:R-:W-:-:S08]  /*69c0*/  NOP ;  /* 0x0000000000007918 */ /* 0x000fd00000000000 */
[----:B------:R-:W0:-:S00]  /*69d0*/  USETMAXREG.DEALLOC.CTAPOOL 0x28 ;  /* 0x00000028000079c8 */ /* 0x000e0000080e0500 */
[----:B0-----:R-:W-:-:S13]  /*69e0*/  ISETP.NE.AND P0, PT, R0, RZ, PT ;  /* 0x000000ff0000720c */ /* 0x001fda0003f05270 */
[----:B------:R-:W-:Y:S05]  /*69f0*/  @P0 EXIT ;  /* 0x000000000000094d */ /* 0x000fea0003800000 */
[----:B------:R-:W-:Y:S01]  /*6a00*/  LOP3.LUT P0, RZ, R6, 0xff, RZ, 0xc0, !PT ;  /* 0x000000ff06ff7812 */ /* 0x000fe2000780c0ff */
[----:B------:R-:W-:Y:S02]  /*6a10*/  IMAD.MOV.U32 R0, RZ, RZ, 0x1 ;  /* 0x00000001ff007424 */ /* 0x000fe400078e00ff */
[----:B------:R-:W-:-:S10]  /*6a20*/  IMAD.MOV.U32 R12, RZ, RZ, RZ ;  /* 0x000000ffff0c7224 */ /* 0x000fd400078e00ff */
[----:B------:R-:W-:Y:S05]  /*6a30*/  @!P0 BRA `(.L_x_163) ;  /* 0x0000000c002c8947 */ /* 0x000fea0003800000 */
[----:B------:R-:W0:Y:S01]  /*6a40*/  LDC R0, c[0x0][0x28c] ;  /* 0x0000a300ff007b82 */ /* 0x000e220000000800 */
[----:B------:R-:W-:Y:S01]  /*6a50*/  ULDC UR5, c[0x0][0x600] ;  /* 0x0001800000057ab9 */ /* 0x000fe20000000800 */
[----:B------:R-:W-:Y:S01]  /*6a60*/  ULDC UR4, c[0x0][0xc] ;  /* 0x0000030000047ab9 */ /* 0x000fe20000000800 */
[----:B------:R-:W-:Y:S01]  /*6a70*/  UIADD3 UR16, UR5, -0x1, URZ ;  /* 0xffffffff05107890 */ /* 0x000fe2000fffe03f */
[C---:B------:R-:W-:Y:S01]  /*6a80*/  LOP3.LUT P2, RZ, R18.reuse, 0x7f, RZ, 0xc0, !PT ;  /* 0x0000007f12ff7812 */ /* 0x040fe2000784c0ff */
[----:B------:R-:W-:Y:S01]  /*6a90*/  ULDC UR6, c[0x0][0x658] ;  /* 0x0001960000067ab9 */ /* 0x000fe20000000800 */
[----:B------:R-:W-:Y:S01]  /*6aa0*/  ULDC UR5, c[0x0][0x10] ;  /* 0x0000040000057ab9 */ /* 0x000fe20000000800 */
[----:B------:R-:W-:Y:S01]  /*6ab0*/  UMOV UR7, 0xffffffff ;  /* 0xffffffff00077882 */ /* 0x000fe20000000000 */
[----:B------:R-:W-:Y:S01]  /*6ac0*/  UMOV UR8, 0x1 ;  /* 0x0000000100087882 */ /* 0x000fe20000000000 */
[----:B------:R-:W-:Y:S01]  /*6ad0*/  UIMAD.WIDE.U32 UR4, UR4, UR5, URZ ;  /* 0x00000005040472a5 */ /* 0x000fe2000f8e003f */
[----:B------:R-:W-:Y:S01]  /*6ae0*/  LOP3.LUT P0, RZ, R18, 0x1f, RZ, 0xc0, !PT ;  /* 0x0000001f12ff7812 */ /* 0x000fe2000780c0ff */
[----:B------:R-:W-:Y:S01]  /*6af0*/  USHF.L.U32 UR7, UR7, UR6, URZ ;  /* 0x0000000607077299 */ /* 0x000fe2000800063f */
[----:B------:R-:W-:Y:S01]  /*6b00*/  BSSY B0, `(.L_x_163) ;  /* 0x00000be000007945 */ /* 0x000fe20003800000 */
[----:B------:R-:W-:Y:S01]  /*6b10*/  USHF.L.U32 UR18, UR8, UR6, URZ ;  /* 0x0000000608127299 */ /* 0x000fe2000800063f */
[----:B------:R-:W-:Y:S01]  /*6b20*/  IMAD.MOV.U32 R13, RZ, RZ, 0x1 ;  /* 0x00000001ff0d7424 */ /* 0x000fe200078e00ff */
[----:B------:R-:W-:Y:S01]  /*6b30*/  LOP3.LUT R11, R19, 0x2, RZ, 0xfc, !PT ;  /* 0x00000002130b7812 */ /* 0x000fe200078efcff */
[----:B------:R-:W-:Y:S01]  /*6b40*/  ULDC UR6, c[0x0][0x14] ;  /* 0x0000050000067ab9 */ /* 0x000fe20000000800 */
[----:B------:R-:W-:Y:S01]  /*6b50*/  PLOP3.LUT P0, PT, P0, P2, PT, 0x8a, 0x0 ;  /* 0x000000000000781c */ /* 0x000fe20000705172 */
[----:B------:R-:W-:Y:S01]  /*6b60*/  UIMAD.WIDE.U32 UR20, UR4, UR6, URZ ;  /* 0x00000006041472a5 */ /* 0x000fe2000f8e003f */
[----:B------:R-:W-:Y:S01]  /*6b70*/  IMAD.MOV.U32 R12, RZ, RZ, RZ ;  /* 0x000000ffff0c7224 */ /* 0x000fe200078e00ff */
[----:B------:R-:W-:-:S02]  /*6b80*/  UIMAD UR13, UR5, UR6, URZ ;  /* 0x00000006050d72a4 */ /* 0x000fc4000f8e023f */
[----:B------:R-:W-:Y:S01]  /*6b90*/  ULOP3.LUT UR17, URZ, UR7, URZ, 0x33, !UPT ;  /* 0x000000073f117292 */ /* 0x000fe2000f8e333f */
[----:B0-----:R-:W-:Y:S01]  /*6ba0*/  VIADD R0, R0, 0x1f ;  /* 0x0000001f00007836 */ /* 0x001fe20000000000 */
[----:B------:R-:W-:Y:S01]  /*6bb0*/  UIADD3 UR13, UR21, UR13, URZ ;  /* 0x0000000d150d7290 */ /* 0x000fe2000fffe03f */
[----:B------:R-:W-:-:S03]  /*6bc0*/  ULDC.64 UR22, c[0x0][0x198] ;  /* 0x0000660000167ab9 */ /* 0x000fc60000000a00 */
[----:B------:R-:W-:-:S04]  /*6bd0*/  SHF.R.S32.HI R3, RZ, 0x1f, R0 ;  /* 0x0000001fff037819 */ /* 0x000fc80000011400 */
[----:B------:R-:W-:Y:S01]  /*6be0*/  LEA.HI R3, R3, R0, RZ, 0x5 ;  /* 0x0000000003037211 */ /* 0x000fe200078f28ff */
[----:B------:R-:W-:-:S03]  /*6bf0*/  IMAD.MOV.U32 R0, RZ, RZ, 0x1 ;  /* 0x00000001ff007424 */ /* 0x000fc600078e00ff */
[----:B------:R-:W-:-:S05]  /*6c00*/  SHF.R.S32.HI R3, RZ, 0x5, R3 ;  /* 0x00000005ff037819 */ /* 0x000fca0000011403 */
[----:B------:R-:W-:-:S07]  /*6c10*/  VIADD R10, R3, 0x1 ;  /* 0x00000001030a7836 */ /* 0x000fce0000000000 */
.L_x_175:
[----:B------:R-:W-:-:S03]  /*6c20*/  UMOV UR4, 0xffffffff ;  /* 0xffffffff00047882 */ /* 0x000fc60000000000 */
[----:B------:R-:W-:Y:S05]  /*6c30*/  BRA.DIV UR4, `(.L_x_164) ;  /* 0x0000001604007947 */ /* 0x000fea000b800000 */
[----:B------:R-:W-:-:S13]  /*6c40*/  ELECT P6, URZ, PT ;  /* 0x00000000003f782f */ /* 0x000fda00038c0000 */
.L_x_196:
[----:B------:R-:W0:Y:S01]  /*6c50*/  LDC R4, c[0x0][0x28c] ;  /* 0x0000a300ff047b82 */ /* 0x000e220000000800 */
[----:B------:R-:W-:Y:S01]  /*6c60*/  BSSY B1, `(.L_x_165) ;  /* 0x0000035000017945 */ /* 0x000fe20003800000 */
[----:B0-----:R-:W-:-:S13]  /*6c70*/  ISETP.LT.OR P6, PT, R4, 0x1, !P6 ;  /* 0x000000010400780c */ /* 0x001fda00077c1670 */
[----:B------:R-:W-:Y:S05]  /*6c80*/  @P6 BRA `(.L_x_166) ;  /* 0x0000000000c86947 */ /* 0x000fea0003800000 */
[----:B------:R-:W-:Y:S02]  /*6c90*/  IMAD.SHL.U32 R15, R9, 0x80, RZ ;  /* 0x00000080090f7824 */ /* 0x000fe400078e00ff */
[----:B------:R-:W-:Y:S02]  /*6ca0*/  IMAD.SHL.U32 R18, R7, 0x80, RZ ;  /* 0x0000008007127824 */ /* 0x000fe400078e00ff */
[----:B------:R-:W-:Y:S02]  /*6cb0*/  IMAD.MOV.U32 R20, RZ, RZ, RZ ;  /* 0x000000ffff147224 */ /* 0x000fe400078e00ff */
[----:B------:R-:W-:Y:S02]  /*6cc0*/  IMAD.MOV.U32 R4, RZ, RZ, R10 ;  /* 0x000000ffff047224 */ /* 0x000fe400078e000a */
[----:B------:R-:W-:Y:S02]  /*6cd0*/  IMAD.MOV.U32 R5, RZ, RZ, R0 ;  /* 0x000000ffff057224 */ /* 0x000fe400078e0000 */
[----:B------:R-:W-:-:S07]  /*6ce0*/  IMAD.MOV.U32 R6, RZ, RZ, R12 ;  /* 0x000000ffff067224 */ /* 0x000fce00078e000c */
.L_x_170:
[----:B------:R-:W0:Y:S01]  /*6cf0*/  S2R R14, SR_CgaCtaId ;  /* 0x00000000000e7919 */ /* 0x000e220000008800 */
[----:B------:R-:W-:Y:S01]  /*6d00*/  MOV R7, 0x400 ;  /* 0x0000040000077802 */ /* 0x000fe20000000f00 */
[----:B------:R-:W1:Y:S03]  /*6d10*/  @!P2 LDC R9, c[0x0][0x500] ;  /* 0x00014000ff09ab82 */ /* 0x000e660000000800 */
[----:B0-----:R-:W-:Y:S02]  /*6d20*/  LEA R21, R14, R7, 0x18 ;  /* 0x000000070e157211 */ /* 0x001fe400078ec0ff */
[----:B------:R-:W-:-:S03]  /*6d30*/  SHF.L.U32 R7, R5, 0x1f, RZ ;  /* 0x0000001f05077819 */ /* 0x000fc600000006ff */
[----:B------:R-:W-:-:S04]  /*6d40*/  IMAD R14, R6, 0x8, R21 ;  /* 0x00000008060e7824 */ /* 0x000fc800078e0215 */
[----:B------:R-:W0:Y:S02]  /*6d50*/  SYNCS.PHASECHK.TRANS64.TRYWAIT P1, [R14+URZ+0x70], R7 ;  /* 0x000070070e0075a7 */ /* 0x000e24000802017f */
[----:B01----:R-:W-:Y:S05]  /*6d60*/  @!P1 BRA `(.L_x_167) ;  /* 0x0000001000d49947 */ /* 0x003fea0003800000 */
.L_x_197:
[----:B0-----:R-:W-:Y:S01]  /*6d70*/  PRMT R7, R11, 0x9910, RZ ;  /* 0x000099100b077816 */ /* 0x001fe200000000ff */
[----:B------:R0:W-:Y:S03]  /*6d80*/  @!P2 SYNCS.ARRIVE.TRANS64 RZ, [R14+URZ], R9 ;  /* 0x000000090effa9a7 */ /* 0x0001e6000800003f */
[----:B------:R-:W-:-:S13]  /*6d90*/  ISETP.NE.AND P1, PT, R7, 0x2, PT ;  /* 0x000000020700780c */ /* 0x000fda0003f25270 */
[----:B0-----:R-:W-:Y:S05]  /*6da0*/  @P1 BRA `(.L_x_168) ;  /* 0x0000000000041947 */ /* 0x001fea0003800000 */
[----:B------:R-:W-:Y:S01]  /*6db0*/  BPT.TRAP 0x1 ;  /* 0x000000040000795c */ /* 0x000fe20000300000 */
.L_x_168:
[----:B------:R-:W-:Y:S05]  /*6dc0*/  @P0 BRA `(.L_x_169) ;  /* 0x0000000000040947 */ /* 0x000fea0003800000 */
[----:B------:R-:W-:Y:S01]  /*6dd0*/  BPT.TRAP 0x1 ;  /* 0x000000040000795c */ /* 0x000fe20000300000 */
.L_x_169:
[----:B------:R-:W-:Y:S01]  /*6de0*/  IMAD R21, R6, 0x2000, R21 ;  /* 0x0000200006157824 */ /* 0x000fe200078e0215 */
[----:B------:R-:W-:Y:S01]  /*6df0*/  R2UR UR9, R14 ;  /* 0x000000000e0972ca */ /* 0x000fe200000e0000 */
[----:B------:R-:W-:Y:S01]  /*6e00*/  VIADD R4, R4, 0xffffffff ;  /* 0xffffffff04047836 */ /* 0x000fe20000000000 */
[----:B------:R-:W-:Y:S01]  /*6e10*/  UIADD3 UR4, UP0, UR22, 0xf0, URZ ;  /* 0x000000f016047890 */ /* 0x000fe2000ff1e03f */
[----:B------:R-:W-:Y:S01]  /*6e20*/  R2UR UR11, R18 ;  /* 0x00000000120b72ca */ /* 0x000fe200000e0000 */
[----:B------:R-:W-:Y:S01]  /*6e30*/  UIADD3 UR24, UP1, UR22, 0x1f0, URZ ;  /* 0x000001f016187890 */ /* 0x000fe2000ff3e03f */
[----:B------:R-:W-:Y:S01]  /*6e40*/  R2UR UR8, R21 ;  /* 0x00000000150872ca */ /* 0x000fe200000e0000 */
[----:B------:R-:W-:Y:S01]  /*6e50*/  UIADD3.X UR5, URZ, UR23, URZ, UP0, !UPT ;  /* 0x000000173f057290 */ /* 0x000fe200087fe43f */
[----:B------:R-:W-:Y:S01]  /*6e60*/  R2UR UR10, R20 ;  /* 0x00000000140a72ca */ /* 0x000fe200000e0000 */
[----:B------:R-:W-:Y:S01]  /*6e70*/  VIADD R6, R6, 0x1 ;  /* 0x0000000106067836 */ /* 0x000fe20000000000 */
[----:B------:R-:W-:Y:S01]  /*6e80*/  R2UR UR12, R8 ;  /* 0x00000000080c72ca */ /* 0x000fe200000e0000 */
[----:B------:R-:W-:Y:S01]  /*6e90*/  UIADD3.X UR25, URZ, UR23, URZ, UP1, !UPT ;  /* 0x000000173f197290 */ /* 0x000fe20008ffe43f */
[----:B------:R-:W-:Y:S01]  /*6ea0*/  R2UR UR19, R15 ;  /* 0x000000000f1372ca */ /* 0x000fe200000e0000 */
[----:B------:R-:W-:Y:S01]  /*6eb0*/  UMOV UR6, 0x0 ;  /* 0x0000000000067882 */ /* 0x000fe20000000000 */
[----:B------:R-:W-:Y:S01]  /*6ec0*/  ISETP.GT.AND P3, PT, R4, 0x1, PT ;  /* 0x000000010400780c */ /* 0x000fe20003f64270 */
[----:B------:R-:W-:Y:S01]  /*6ed0*/  UMOV UR7, 0x10000000 ;  /* 0x1000000000077882 */ /* 0x000fe20000000000 */
[----:B------:R-:W-:Y:S01]  /*6ee0*/  ISETP.NE.AND P1, PT, R6, 0xe, PT ;  /* 0x0000000e0600780c */ /* 0x000fe20003f25270 */
[----:B------:R-:W-:-:S02]  /*6ef0*/  VIADD R20, R20, 0x20 ;  /* 0x0000002014147836 */ /* 0x000fc40000000000 */
[----:B------:R-:W-:Y:S01]  /*6f00*/  UIADD3 UR14, UR8, 0x200, URZ ;  /* 0x00000200080e7890 */ /* 0x000fe2000fffe03f */
[----:B------:R-:W-:Y:S01]  /*6f10*/  SEL R14, RZ, 0x1, P1 ;  /* 0x00000001ff0e7807 */ /* 0x000fe20000800000 */
[----:B------:R-:W-:Y:S01]  /*6f20*/  UIADD3 UR15, UR8, 0x1c200, URZ ;  /* 0x0001c200080f7890 */ /* 0x000fe2000fffe03f */
[----:B------:R-:W-:Y:S02]  /*6f30*/  SEL R6, R6, RZ, P1 ;  /* 0x000000ff06067207 */ /* 0x000fe40000800000 */
[----:B------:R-:W-:Y:S02]  /*6f40*/  LOP3.LUT R5, R5, R14, RZ, 0x3c, !PT ;  /* 0x0000000e05057212 */ /* 0x000fe400078e3cff */
[----:B------:R-:W-:Y:S02]  /*6f50*/  UMOV UR8, UR14 ;  /* 0x0000000e00087c82 */ /* 0x000fe40008000000 */
[----:B------:R0:W-:Y:S02]  /*6f60*/  UTMALDG.3D [UR8], [UR4], desc[UR6] ;  /* 0x00000608040075b4 */ /* 0x0001e40008011000 */
[----:B0-----:R-:W-:Y:S01]  /*6f70*/  UMOV UR8, UR15 ;  /* 0x0000000f00087c82 */ /* 0x001fe20008000000 */
[----:B------:R-:W-:-:S02]  /*6f80*/  UMOV UR11, UR19 ;  /* 0x00000013000b7c82 */ /* 0x000fc40008000000 */
[----:B------:R0:W-:Y:S02]  /*6f90*/  UTMALDG.3D [UR8], [UR24], desc[UR6] ;  /* 0x00000608180075b4 */ /* 0x0001e40008011000 */
[----:B0-----:R-:W-:Y:S05]  /*6fa0*/  @P3 BRA `(.L_x_170) ;  /* 0xfffffffc00503947 */ /* 0x001fea000383ffff */
.L_x_166:
[----:B------:R-:W-:Y:S05]  /*6fb0*/  BSYNC B1 ;  /* 0x0000000000017941 */ /* 0x000fea0003800000 */
.L_x_165:
[----:B------:R-:W-:Y:S01]  /*6fc0*/  LOP3.LUT P3, RZ, R13, 0xff, RZ, 0xc0, !PT ;  /* 0x000000ff0dff7812 */ /* 0x000fe2000786c0ff */
[----:B------:R-:W-:Y:S01]  /*6fd0*/  IMAD.IADD R12, R3, 0x1, R12 ;  /* 0x00000001030c7824 */ /* 0x000fe200078e020c */
[----:B------:R-:W-:Y:S01]  /*6fe0*/  IADD3 R16, P4, R16, UR20, RZ ;  /* 0x0000001410107c10 */ /* 0x000fe2000ff9e0ff */
[----:B------:R-:W-:Y:S01]  /*6ff0*/  ULDC.64 UR4, c[0x0][0x650] ;  /* 0x0001940000047ab9 */ /* 0x000fe20000000a00 */
[----:B------:R-:W-:Y:S01]  /*7000*/  BSSY B1, `(.L_x_171) ;  /* 0x000006b000017945 */ /* 0x000fe20003800000 */
[----:B------:R-:W-:Y:S01]  /*7010*/  IMAD.MOV.U32 R9, RZ, RZ, -0x1 ;  /* 0xffffffffff097424 */ /* 0x000fe200078e00ff */
[----:B------:R-:W-:Y:S01]  /*7020*/  SHF.R.U32.HI R4, RZ, 0x1, R12 ;  /* 0x00000001ff047819 */ /* 0x000fe2000001160c */
[----:B------:R-:W-:Y:S01]  /*7030*/  IMAD.MOV.U32 R8, RZ, RZ, -0x1 ;  /* 0xffffffffff087424 */ /* 0x000fe200078e00ff */
[----:B------:R-:W-:Y:S02]  /*7040*/  ISETP.GT.U32.AND P1, PT, R12, 0xd, PT ;  /* 0x0000000d0c00780c */ /* 0x000fe40003f24070 */
[----:B------:R-:W-:-:S02]  /*7050*/  IADD3.X R17, R17, UR13, RZ, P4, !PT ;  /* 0x0000000d11117c10 */ /* 0x000fc4000a7fe4ff */
[----:B------:R-:W-:Y:S01]  /*7060*/  ISETP.LT.U32.AND P1, PT, R3, 0xe, P1 ;  /* 0x0000000e0300780c */ /* 0x000fe20000f21070 */
[----:B------:R-:W0:Y:S01]  /*7070*/  @P3 S2R R6, SR_CgaCtaId ;  /* 0x0000000000063919 */ /* 0x000e220000008800 */
[----:B------:R-:W-:Y:S02]  /*7080*/  @P3 MOV R5, 0x400 ;  /* 0x0000040000053802 */ /* 0x000fe40000000f00 */
[----:B------:R-:W-:Y:S02]  /*7090*/  PRMT R13, RZ, 0x7610, R13 ;  /* 0x00007610ff0d7816 */ /* 0x000fe4000000000d */
[----:B0-----:R-:W-:Y:S01]  /*70a0*/  @P3 LEA R6, R6, R5, 0x18 ;  /* 0x0000000506063211 */ /* 0x001fe200078ec0ff */
[----:B------:R-:W-:-:S03]  /*70b0*/  IMAD.WIDE.U32 R4, R4, -0x6db6db6d, RZ ;  /* 0x9249249304047825 */ /* 0x000fc600078e00ff */
[----:B------:R0:W-:Y:S01]  /*70c0*/  @P3 SYNCS.ARRIVE.TRANS64.A1T0 RZ, [R6+URZ+0xf8], RZ ;  /* 0x0000f8ff06ff39a7 */ /* 0x0001e2000810003f */
[----:B------:R-:W-:Y:S02]  /*70d0*/  ISETP.GE.U32.AND P3, PT, R3, 0xe, PT ;  /* 0x0000000e0300780c */ /* 0x000fe40003f66070 */
[----:B------:R-:W-:Y:S02]  /*70e0*/  SHF.R.U32.HI R7, RZ, 0x2, R5 ;  /* 0x00000002ff077819 */ /* 0x000fe40000011605 */
[----:B------:R-:W-:Y:S02]  /*70f0*/  SEL R5, RZ, 0x1, !P1 ;  /* 0x00000001ff057807 */ /* 0x000fe40004800000 */
[----:B------:R-:W-:Y:S01]  /*7100*/  ISETP.GE.U32.AND P1, PT, R16, UR4, PT ;  /* 0x0000000410007c0c */ /* 0x000fe2000bf26070 */
[----:B------:R-:W-:Y:S01]  /*7110*/  IMAD R12, R7, -0xe, R12 ;  /* 0xfffffff2070c7824 */ /* 0x000fe200078e020c */
[----:B------:R-:W-:Y:S02]  /*7120*/  LOP3.LUT R0, R0, R5, RZ, 0x3c, !PT ;  /* 0x0000000500007212 */ /* 0x000fe400078e3cff */
[----:B------:R-:W-:-:S02]  /*7130*/  ISETP.GE.U32.AND.EX P1, PT, R17, UR5, PT, P1 ;  /* 0x0000000511007c0c */ /* 0x000fc4000bf26110 */
[----:B------:R-:W-:Y:S02]  /*7140*/  PRMT R4, RZ, 0x7610, R4 ;  /* 0x00007610ff047816 */ /* 0x000fe40000000004 */
[----:B------:R-:W-:Y:S01]  /*7150*/  @P3 LOP3.LUT R0, R0, 0x1, R7, 0x78, !PT ;  /* 0x0000000100003812 */ /* 0x000fe200078e7807 */
[----:B------:R-:W-:-:S08]  /*7160*/  IMAD.MOV.U32 R7, RZ, RZ, -0x1 ;  /* 0xffffffffff077424 */ /* 0x000fd000078e00ff */
[----:B0-----:R-:W-:Y:S05]  /*7170*/  @P1 BRA `(.L_x_172) ;  /* 0x00000004004c1947 */ /* 0x001fea0003800000 */
[----:B------:R-:W-:Y:S01]  /*7180*/  ULDC.64 UR4, c[0x0][0x628] ;  /* 0x00018a0000047ab9 */ /* 0x000fe20000000a00 */
[----:B------:R-:W0:Y:S01]  /*7190*/  S2R R15, SR_CTAID.X ;  /* 0x00000000000f7919 */ /* 0x000e220000002500 */
[----:B------:R-:W-:Y:S01]  /*71a0*/  ISETP.NE.U32.AND P1, PT, RZ, UR4, PT ;  /* 0x00000004ff007c0c */ /* 0x000fe2000bf25070 */
[----:B------:R-:W-:Y:S01]  /*71b0*/  ULDC UR7, c[0x0][0x630] ;  /* 0x00018c0000077ab9 */ /* 0x000fe20000000800 */
[----:B------:R-:W-:Y:S01]  /*71c0*/  IMAD.MOV.U32 R4, RZ, RZ, R16 ;  /* 0x000000ffff047224 */ /* 0x000fe200078e0010 */
[----:B------:R-:W1:Y:S01]  /*71d0*/  S2R R14, SR_CTAID.Y ;  /* 0x00000000000e7919 */ /* 0x000e620000002600 */
[----:B------:R-:W-:Y:S01]  /*71e0*/  ISETP.NE.AND.EX P1, PT, RZ, UR5, PT, P1 ;  /* 0x00000005ff007c0c */ /* 0x000fe2000bf25310 */
[----:B------:R-:W-:-:S12]  /*71f0*/  IMAD.MOV.U32 R5, RZ, RZ, R17 ;  /* 0x000000ffff057224 */ /* 0x000fd800078e0011 */
[----:B------:R-:W-:Y:S05]  /*7200*/  @!P1 BRA `(.L_x_173) ;  /* 0x0000000000289947 */ /* 0x000fea0003800000 */
[----:B------:R-:W-:Y:S02]  /*7210*/  ULDC UR6, c[0x0][0x634] ;  /* 0x00018d0000067ab9 */ /* 0x000fe40000000800 */
[----:B------:R-:W-:-:S05]  /*7220*/  IADD3 R9, P1, R16, UR6, RZ ;  /* 0x0000000610097c10 */ /* 0x000fca000ff3e0ff */
[----:B------:R-:W-:-:S04]  /*7230*/  IMAD.X R21, RZ, RZ, R17, P1 ;  /* 0x000000ffff157224 */ /* 0x000fc800008e0611 */
[----:B------:R-:W-:-:S04]  /*7240*/  IMAD.WIDE.U32 R6, R21, UR4, RZ ;  /* 0x0000000415067c25 */ /* 0x000fc8000f8e00ff */
[----:B------:R-:W-:-:S04]  /*7250*/  IMAD.WIDE.U32 R6, P1, R9, UR5, R6 ;  /* 0x0000000509067c25 */ /* 0x000fc8000f820006 */
[----:B------:R-:W-:-:S04]  /*7260*/  IMAD.WIDE.U32 R8, R9, UR4, RZ ;  /* 0x0000000409087c25 */ /* 0x000fc8000f8e00ff */
[----:B------:R-:W-:Y:S01]  /*7270*/  IMAD.X R5, RZ, RZ, RZ, P1 ;  /* 0x000000ffff057224 */ /* 0x000fe200008e06ff */
[----:B------:R-:W-:Y:S01]  /*7280*/  IADD3 RZ, P1, R9, R6, RZ ;  /* 0x0000000609ff7210 */ /* 0x000fe20007f3e0ff */
[----:B------:R-:W-:-:S04]  /*7290*/  IMAD.MOV.U32 R4, RZ, RZ, R7 ;  /* 0x000000ffff047224 */ /* 0x000fc800078e0007 */
[----:B------:R-:W-:-:S08]  /*72a0*/  IMAD.WIDE.U32.X R4, R21, UR5, R4, P1 ;  /* 0x0000000515047c25 */ /* 0x000fd000088e0404 */
.L_x_173:
[--C-:B------:R-:W-:Y:S01]  /*72b0*/  SHF.R.U64 R8, R4, UR7, R5.reuse ;  /* 0x0000000704087c19 */ /* 0x100fe20008001205 */
[----:B------:R-:W-:Y:S01]  /*72c0*/  ULDC.64 UR4, c[0x0][0x620] ;  /* 0x0001880000047ab9 */ /* 0x000fe20000000a00 */
[----:B------:R-:W-:Y:S01]  /*72d0*/  SHF.R.U32.HI R4, RZ, UR7, R5 ;  /* 0x00000007ff047c19 */ /* 0x000fe20008011605 */
[----:B------:R-:W2:Y:S01]  /*72e0*/  LDC R24, c[0x0][0x144] ;  /* 0x00005100ff187b82 */ /* 0x000ea20000000800 */
[----:B------:R-:W-:Y:S01]  /*72f0*/  IADD3 R7, P1, RZ, -R8, RZ ;  /* 0x80000008ff077210 */ /* 0x000fe20007f3e0ff */
[----:B------:R-:W-:Y:S01]  /*7300*/  ULDC.64 UR8, c[0x0][0x640] ;  /* 0x0001900000087ab9 */ /* 0x000fe20000000a00 */
[----:B0-----:R-:W-:Y:S01]  /*7310*/  I2FP.F32.U32 R9, R15 ;  /* 0x0000000f00097245 */ /* 0x001fe20000201000 */
[----:B------:R-:W-:Y:S02]  /*7320*/  ULDC UR6, c[0x0][0x608] ;  /* 0x0001820000067ab9 */ /* 0x000fe40000000800 */
[----:B------:R-:W-:Y:S01]  /*7330*/  IMAD.X R4, RZ, RZ, ~R4, P1 ;  /* 0x000000ffff047224 */ /* 0x000fe200008e0e04 */
[----:B------:R-:W-:Y:S01]  /*7340*/  ISETP.NE.U32.AND P1, PT, RZ, UR8, PT ;  /* 0x00000008ff007c0c */ /* 0x000fe2000bf25070 */
[----:B------:R-:W0:Y:S02]  /*7350*/  LDC R21, c[0x0][0x148] ;  /* 0x00005200ff157b82 */ /* 0x000e240000000800 */
[----:B------:R-:W-:Y:S01]  /*7360*/  IMAD R6, R4, UR4, RZ ;  /* 0x0000000404067c24 */ /* 0x000fe2000f8e02ff */
[----:B------:R-:W-:Y:S01]  /*7370*/  ISETP.NE.AND.EX P1, PT, RZ, UR9, PT, P1 ;  /* 0x00000009ff007c0c */ /* 0x000fe2000bf25310 */
[----:B------:R-:W-:Y:S01]  /*7380*/  IMAD.WIDE.U32 R4, R7, UR4, R16 ;  /* 0x0000000407047c25 */ /* 0x000fe2000f8e0010 */
[----:B------:R-:W-:-:S03]  /*7390*/  ULDC UR4, c[0x0][0x150] ;  /* 0x0000540000047ab9 */ /* 0x000fc60000000800 */
[----:B------:R-:W-:Y:S02]  /*73a0*/  IMAD R7, R7, UR5, R6 ;  /* 0x0000000507077c24 */ /* 0x000fe4000f8e0206 */
[----:B------:R-:W-:Y:S01]  /*73b0*/  FMUL R6, R9, UR4 ;  /* 0x0000000409067c20 */ /* 0x000fe20008400000 */
[----:B------:R-:W-:Y:S01]  /*73c0*/  ULDC UR4, c[0x0][0x618] ;  /* 0x0001860000047ab9 */ /* 0x000fe20000000800 */
[----:B------:R-:W-:Y:S01]  /*73d0*/  ULDC UR5, c[0x0][0x154] ;  /* 0x0000550000057ab9 */ /* 0x000fe20000000800 */
[----:B------:R-:W-:-:S03]  /*73e0*/  IMAD.IADD R5, R5, 0x1, R7 ;  /* 0x0000000105057824 */ /* 0x000fc600078e0207 */
[----:B------:R-:W3:Y:S02]  /*73f0*/  F2I.U32.TRUNC.NTZ R6, R6 ;  /* 0x0000000600067305 */ /* 0x000ee4000020f000 */
[----:B------:R-:W-:Y:S02]  /*7400*/  SHF.R.U64 R9, R4, UR4, R5 ;  /* 0x0000000404097c19 */ /* 0x000fe40008001205 */
[----:B-1----:R-:W-:-:S05]  /*7410*/  I2FP.F32.U32 R4, R14 ;  /* 0x0000000e00047245 */ /* 0x002fca0000201000 */
[----:B------:R-:W-:Y:S01]  /*7420*/  FMUL R22, R4, UR5 ;  /* 0x0000000504167c20 */ /* 0x000fe20008400000 */
[----:B------:R-:W-:Y:S01]  /*7430*/  SHF.R.U32.HI R4, RZ, UR4, R5 ;  /* 0x00000004ff047c19 */ /* 0x000fe20008011605 */
[----:B------:R-:W-:-:S03]  /*7440*/  ULDC UR4, c[0x0][0x658] ;  /* 0x0001960000047ab9 */ /* 0x000fc60000000800 */
[--C-:B------:R-:W-:Y:S01]  /*7450*/  SHF.R.U64 R20, R9, UR6, R4.reuse ;  /* 0x0000000609147c19 */ /* 0x100fe20008001204 */
[----:B------:R-:W1:Y:S01]  /*7460*/  F2I.U32.TRUNC.NTZ R22, R22 ;  /* 0x0000001600167305 */ /* 0x000e62000020f000 */
[----:B------:R-:W-:Y:S01]  /*7470*/  SHF.R.U32.HI R5, RZ, UR6, R4 ;  /* 0x00000006ff057c19 */ /* 0x000fe20008011604 */
[----:B---3--:R-:W-:-:S03]  /*7480*/  IMAD.MOV R6, RZ, RZ, -R6 ;  /* 0x000000ffff067224 */ /* 0x008fc600078e0a06 */
[----:B------:R-:W-:Y:S01]  /*7490*/  SHF.R.U64 R18, R20, UR4, R5 ;  /* 0x0000000414127c19 */ /* 0x000fe20008001205 */
[----:B--2---:R-:W-:Y:S01]  /*74a0*/  IMAD R15, R24, R6, R15 ;  /* 0x00000006180f7224 */ /* 0x004fe200078e020f */
[----:B------:R-:W-:-:S03]  /*74b0*/  SHF.R.U32.HI R23, RZ, UR4, R5 ;  /* 0x00000004ff177c19 */ /* 0x000fc60008011605 */
[----:B------:R-:W-:Y:S02]  /*74c0*/  IMAD.MOV.U32 R4, RZ, RZ, R18 ;  /* 0x000000ffff047224 */ /* 0x000fe400078e0012 */
[----:B------:R-:W-:Y:S01]  /*74d0*/  IMAD.MOV.U32 R5, RZ, RZ, R23 ;  /* 0x000000ffff057224 */ /* 0x000fe200078e0017 */
[----:B-1----:R-:W-:Y:S06]  /*74e0*/  @!P1 BRA `(.L_x_174) ;  /* 0x0000000000289947 */ /* 0x002fec0003800000 */
[----:B------:R-:W-:Y:S02]  /*74f0*/  ULDC UR4, c[0x0][0x64c] ;  /* 0x0001930000047ab9 */ /* 0x000fe40000000800 */
[----:B------:R-:W-:-:S05]  /*7500*/  IADD3 R5, P1, R18, UR4, RZ ;  /* 0x0000000412057c10 */ /* 0x000fca000ff3e0ff */
[----:B------:R-:W-:-:S04]  /*7510*/  IMAD.X R23, RZ, RZ, R23, P1 ;  /* 0x000000ffff177224 */ /* 0x000fc800008e0617 */
[----:B------:R-:W-:-:S04]  /*7520*/  IMAD.WIDE.U32 R6, R23, UR8, RZ ;  /* 0x0000000817067c25 */ /* 0x000fc8000f8e00ff */
[----:B------:R-:W-:-:S04]  /*7530*/  IMAD.WIDE.U32 R6, P1, R5, UR9, R6 ;  /* 0x0000000905067c25 */ /* 0x000fc8000f820006 */
[----:B------:R-:W-:-:S04]  /*7540*/  IMAD.WIDE.U32 R4, R5, UR8, RZ ;  /* 0x0000000805047c25 */ /* 0x000fc8000f8e00ff */
[----:B------:R-:W-:Y:S01]  /*7550*/  IMAD.MOV.U32 R4, RZ, RZ, R7 ;  /* 0x000000ffff047224 */ /* 0x000fe200078e0007 */
[----:B------:R-:W-:Y:S01]  /*7560*/  IADD3 RZ, P3, R5, R6, RZ ;  /* 0x0000000605ff7210 */ /* 0x000fe20007f7e0ff */
[----:B------:R-:W-:-:S04]  /*7570*/  IMAD.X R5, RZ, RZ, RZ, P1 ;  /* 0x000000ffff057224 */ /* 0x000fc800008e06ff */
[----:B------:R-:W-:-:S08]  /*7580*/  IMAD.WIDE.U32.X R4, R23, UR9, R4, P3 ;  /* 0x0000000917047c25 */ /* 0x000fd000098e0404 */
.L_x_174:
[----:B------:R-:W-:Y:S01]  /*7590*/  ISETP.NE.AND P1, PT, R2, 0x1, PT ;  /* 0x000000010200780c */ /* 0x000fe20003f25270 */
[----:B------:R-:W-:Y:S01]  /*75a0*/  ULDC UR4, c[0x0][0x648] ;  /* 0x0001920000047ab9 */ /* 0x000fe20000000800 */
[----:B------:R-:W-:Y:S01]  /*75b0*/  LOP3.LUT R20, R20, UR17, RZ, 0xc0, !PT ;  /* 0x0000001114147c12 */ /* 0x000fe2000f8ec0ff */
[----:B------:R-:W-:Y:S01]  /*75c0*/  IMAD.MOV R22, RZ, RZ, -R22 ;  /* 0x000000ffff167224 */ /* 0x000fe200078e0a16 */
[----:B------:R-:W-:Y:S01]  /*75d0*/  SHF.R.U64 R5, R4, UR4, R5 ;  /* 0x0000000404057c19 */ /* 0x000fe20008001205 */
[----:B------:R-:W-:Y:S01]  /*75e0*/  ULDC UR4, c[0x0][0x638] ;  /* 0x00018e0000047ab9 */ /* 0x000fe20000000800 */
[----:B------:R-:W-:Y:S01]  /*75f0*/  LOP3.LUT R9, R9, UR16, RZ, 0xc0, !PT ;  /* 0x0000001009097c12 */ /* 0x000fe2000f8ec0ff */
[----:B------:R-:W-:Y:S01]  /*7600*/  ULDC UR5, c[0x0][0x610] ;  /* 0x0001840000057ab9 */ /* 0x000fe20000000800 */
[----:B------:R-:W-:Y:S02]  /*7610*/  IMAD.MOV.U32 R4, RZ, RZ, 0x1 ;  /* 0x00000001ff047424 */ /* 0x000fe400078e00ff */
[----:B------:R-:W-:-:S02]  /*7620*/  IMAD.MOV R7, RZ, RZ, -R5 ;  /* 0x000000ffff077224 */ /* 0x000fc400078e0a05 */
[----:B------:R-:W-:Y:S02]  /*7630*/  IMAD R20, R5, UR18, R20 ;  /* 0x0000001205147c24 */ /* 0x000fe4000f8e0214 */
[----:B0-----:R-:W-:Y:S02]  /*7640*/  @P1 IMAD R15, R21, R22, R14 ;  /* 0x00000016150f1224 */ /* 0x001fe400078e020e */
[----:B------:R-:W-:Y:S01]  /*7650*/  IMAD R18, R7, UR4, R18 ;  /* 0x0000000407127c24 */ /* 0x000fe2000f8e0212 */
[----:B------:R-:W-:Y:S01]  /*7660*/  ULDC UR4, c[0x0][0x600] ;  /* 0x0001800000047ab9 */ /* 0x000fe20000000800 */
[----:B------:R-:W-:Y:S02]  /*7670*/  IMAD R15, R20, UR5, R15 ;  /* 0x00000005140f7c24 */ /* 0x000fe4000f8e020f */
[----:B------:R-:W-:-:S05]  /*7680*/  IMAD R18, R18, UR4, R9 ;  /* 0x0000000412127c24 */ /* 0x000fca000f8e0209 */
[----:B------:R-:W-:Y:S02]  /*7690*/  SEL R9, R18, R15, !P1 ;  /* 0x0000000f12097207 */ /* 0x000fe40004800000 */
[----:B------:R-:W-:-:S07]  /*76a0*/  SEL R7, R15, R18, !P1 ;  /* 0x000000120f077207 */ /* 0x000fce0004800000 */
.L_x_172:
[----:B------:R-:W-:Y:S05]  /*76b0*/  BSYNC B1 ;  /* 0x0000000000017941 */ /* 0x000fea0003800000 */
.L_x_171:
[----:B------:R-:W-:-:S13]  /*76c0*/  LOP3.LUT P1, RZ, R4, 0xff, RZ, 0xc0, !PT ;  /* 0x000000ff04ff7812 */ /* 0x000fda000782c0ff */
[----:B------:R-:W-:Y:S05]  /*76d0*/  @P1 BRA `(.L_x_175) ;  /* 0xfffffff400501947 */ /* 0x000fea000383ffff */
[----:B------:R-:W-:Y:S05]  /*76e0*/  BSYNC B0 ;  /* 0x0000000000007941 */ /* 0x000fea0003800000 */
.L_x_163:
[----:B------:R-:W-:-:S03]  /*76f0*/  UMOV UR4, 0xffffffff ;  /* 0xffffffff00047882 */ /* 0x000fc60000000000 */
[----:B------:R-:W-:Y:S05]  /*7700*/  BRA.DIV UR4, `(.L_x_176) ;  /* 0x0000000a04807947 */ /* 0x000fea000b800000 */
[----:B------:R-:W-:-:S13]  /*7710*/  ELECT P6, URZ, PT ;  /* 0x00000000003f782f */ /* 0x000fda00038c0000 */
.L_x_200:
[----:B------:R-:W-:Y:S04]  /*7720*/  BSSY B0, `(.L_x_177) ;  /* 0x0000085000007945 */ /* 0x000fe80003800000 */
[----:B------:R-:W-:Y:S05]  /*7730*/  @!P6 BRA `(.L_x_178) ;  /* 0x00000008000ce947 */ /* 0x000fea0003800000 */
[----:B------:R-:W-:-:S04]  /*7740*/  LOP3.LUT R19, R19, 0x2, RZ, 0xfc, !PT ;  /* 0x0000000213137812 */ /* 0x000fc800078efcff */
[----:B------:R-:W-:-:S13]  /*7750*/  ISETP.NE.AND P0, PT, R19, 0x3, PT ;  /* 0x000000031300780c */ /* 0x000fda0003f05270 */
[----:B------:R-:W-:Y:S05]  /*7760*/  @!P0 BRA `(.L_x_179) ;  /* 0x0000000000048947 */ /* 0x000fea0003800000 */
[----:B------:R-:W-:Y:S01]  /*7770*/  BPT.TRAP 0x1 ;  /* 0x000000040000795c */ /* 0x000fe20000300000 */
.L_x_179:
[----:B------:R-:W0:Y:S01]  /*7780*/  S2R R3, SR_CgaCtaId ;  /* 0x0000000000037919 */ /* 0x000e220000008800 */
[----:B------:R-:W-:-:S04]  /*7790*/  MOV R2, 0x400 ;  /* 0x0000040000027802 */ /* 0x000fc80000000f00 */
[----:B0-----:R-:W-:Y:S02]  /*77a0*/  LEA R3, R3, R2, 0x18 ;  /* 0x0000000203037211 */ /* 0x001fe400078ec0ff */
[----:B------:R-:W-:-:S03]  /*77b0*/  SHF.L.U32 R2, R0, 0x1f, RZ ;  /* 0x0000001f00027819 */ /* 0x000fc600000006ff */
[----:B------:R-:W-:-:S04]  /*77c0*/  VIADD R3, R3, 0x70 ;  /* 0x0000007003037836 */ /* 0x000fc80000000000 */
[C---:B------:R-:W-:Y:S02]  /*77d0*/  IMAD R7, R12.reuse, 0x8, R3 ;  /* 0x000000080c077824 */ /* 0x040fe400078e0203 */
[----:B------:R-:W-:Y:S02]  /*77e0*/  VIADD R12, R12, 0x1 ;  /* 0x000000010c0c7836 */ /* 0x000fe40000000000 */
[----:B------:R-:W0:Y:S03]  /*77f0*/  SYNCS.PHASECHK.TRANS64.TRYWAIT P0, [R7+URZ], R2 ;  /* 0x00000002070075a7 */ /* 0x000e26000800017f */
[----:B------:R-:W-:-:S04]  /*7800*/  ISETP.NE.AND P1, PT, R12, 0xe, PT ;  /* 0x0000000e0c00780c */ /* 0x000fc80003f25270 */
[----:B------:R-:W-:Y:S02]  /*7810*/  SEL R5, RZ, 0x1, P1 ;  /* 0x00000001ff057807 */ /* 0x000fe40000800000 */
[----:B------:R-:W-:Y:S02]  /*7820*/  SEL R12, R12, RZ, P1 ;  /* 0x000000ff0c0c7207 */ /* 0x000fe40000800000 */
[----:B------:R-:W-:-:S03]  /*7830*/  LOP3.LUT R5, R0, R5, RZ, 0x3c, !PT ;  /* 0x0000000500057212 */ /* 0x000fc600078e3cff */
[----:B------:R-:W-:Y:S01]  /*7840*/  IMAD R9, R12, 0x8, R3 ;  /* 0x000000080c097824 */ /* 0x000fe200078e0203 */
[----:B------:R-:W-:Y:S01]  /*7850*/  SHF.L.U32 R4, R5, 0x1f, RZ ;  /* 0x0000001f05047819 */ /* 0x000fe200000006ff */
[----:B0-----:R-:W-:Y:S06]  /*7860*/  @!P0 BRA `(.L_x_180) ;  /* 0x0000000800488947 */ /* 0x001fec0003800000 */
.L_x_201:
[----:B------:R-:W1:Y:S01]  /*7870*/  SYNCS.PHASECHK.TRANS64.TRYWAIT P0, [R9+URZ], R4 ;  /* 0x00000004090075a7 */ /* 0x000e62000800017f */
[----:B------:R-:W-:-:S05]  /*7880*/  VIADD R0, R12, 0x1 ;  /* 0x000000010c007836 */ /* 0x000fca0000000000 */
[----:B------:R-:W-:-:S04]  /*7890*/  ISETP.NE.AND P1, PT, R0, 0xe, PT ;  /* 0x0000000e0000780c */ /* 0x000fc80003f25270 */
[----:B0-----:R-:W-:Y:S02]  /*78a0*/  SEL R2, RZ, 0x1, P1 ;  /* 0x00000001ff027807 */ /* 0x001fe40000800000 */
[----:B------:R-:W-:Y:S02]  /*78b0*/  SEL R0, R0, RZ, P1 ;  /* 0x000000ff00007207 */ /* 0x000fe40000800000 */
[----:B------:R-:W-:-:S03]  /*78c0*/  LOP3.LUT R7, R5, R2, RZ, 0x3c, !PT ;  /* 0x0000000205077212 */ /* 0x000fc600078e3cff */
[----:B------:R-:W-:Y:S01]  /*78d0*/  IMAD R6, R0, 0x8, R3 ;  /* 0x0000000800067824 */ /* 0x000fe200078e0203 */
[----:B------:R-:W-:Y:S01]  /*78e0*/  SHF.L.U32 R5, R7, 0x1f, RZ ;  /* 0x0000001f07057819 */ /* 0x000fe200000006ff */
[----:B-1----:R-:W-:Y:S06]  /*78f0*/  @!P0 BRA `(.L_x_181) ;  /* 0x0000000800388947 */ /* 0x002fec0003800000 */
.L_x_202:
[----:B------:R-:W1:Y:S01]  /*7900*/  SYNCS.PHASECHK.TRANS64.TRYWAIT P0, [R6+URZ], R5 ;  /* 0x00000005060075a7 */ /* 0x000e62000800017f */
[----:B------:R-:W-:-:S05]  /*7910*/  VIADD R0, R0, 0x1 ;  /* 0x0000000100007836 */ /* 0x000fca0000000000 */
[----:B------:R-:W-:-:S04]  /*7920*/  ISETP.NE.AND P1, PT, R0, 0xe, PT ;  /* 0x0000000e0000780c */ /* 0x000fc80003f25270 */
[----:B------:R-:W-:Y:S02]  /*7930*/  SEL R2, RZ, 0x1, P1 ;  /* 0x00000001ff027807 */ /* 0x000fe40000800000 */
[----:B------:R-:W-:Y:S02]  /*7940*/  SEL R0, R0, RZ, P1 ;  /* 0x000000ff00007207 */ /* 0x000fe40000800000 */
[----:B------:R-:W-:-:S03]  /*7950*/  LOP3.LUT R7, R7, R2, RZ, 0x3c, !PT ;  /* 0x0000000207077212 */ /* 0x000fc600078e3cff */
[----:B0-----:R-:W-:Y:S01]  /*7960*/  IMAD R9, R0, 0x8, R3 ;  /* 0x0000000800097824 */ /* 0x001fe200078e0203 */
[----:B------:R-:W-:Y:S01]  /*7970*/  SHF.L.U32 R4, R7, 0x1f, RZ ;  /* 0x0000001f07047819 */ /* 0x000fe200000006ff */
[----:B-1----:R-:W-:Y:S06]  /*7980*/  @!P0 BRA `(.L_x_182) ;  /* 0x0000000800288947 */ /* 0x002fec0003800000 */
.L_x_203:
        /* <DEDUP_REMOVED lines=9> */
.L_x_204:
        /* <DEDUP_REMOVED lines=9> */
.L_x_205:
        /* <DEDUP_REMOVED lines=9> */
.L_x_206:
        /* <DEDUP_REMOVED lines=9> */
.L_x_207:
        /* <DEDUP_REMOVED lines=9> */
.L_x_208:
        /* <DEDUP_REMOVED lines=9> */
.L_x_209:
        /* <DEDUP_REMOVED lines=9> */
.L_x_210:
        /* <DEDUP_REMOVED lines=9> */
.L_x_211:
        /* <DEDUP_REMOVED lines=9> */
.L_x_212:
[----:B------:R-:W1:Y:S01]  /*7ea0*/  SYNCS.PHASECHK.TRANS64.TRYWAIT P0, [R6+URZ], R5 ;  /* 0x00000005060075a7 */ /* 0x000e62000800017f */
[----:B------:R-:W-:-:S05]  /*7eb0*/  VIADD R0, R0, 0x1 ;  /* 0x0000000100007836 */ /* 0x000fca0000000000 */
[----:B------:R-:W-:-:S04]  /*7ec0*/  ISETP.NE.AND P1, PT, R0, 0xe, PT ;  /* 0x0000000e0000780c */ /* 0x000fc80003f25270 */
[----:B------:R-:W-:Y:S02]  /*7ed0*/  SEL R2, RZ, 0x1, P1 ;  /* 0x00000001ff027807 */ /* 0x000fe40000800000 */
[----:B------:R-:W-:Y:S02]  /*7ee0*/  SEL R0, R0, RZ, P1 ;  /* 0x000000ff00007207 */ /* 0x000fe40000800000 */
[----:B------:R-:W-:Y:S01]  /*7ef0*/  LOP3.LUT R2, R7, R2, RZ, 0x3c, !PT ;  /* 0x0000000207027212 */ /* 0x000fe200078e3cff */
[----:B-1----:R-:W-:Y:S06]  /*7f00*/  @!P0 BRA `(.L_x_192) ;  /* 0x0000000400908947 */ /* 0x002fec0003800000 */
.L_x_213:
[----:B------:R-:W-:Y:S01]  /*7f10*/  IMAD R3, R0, 0x8, R3 ;  /* 0x0000000800037824 */ /* 0x000fe200078e0203 */
[----:B------:R-:W-:-:S07]  /*7f20*/  SHF.L.U32 R0, R2, 0x1f, RZ ;  /* 0x0000001f02007819 */ /* 0x000fce00000006ff */
.L_x_193:
[----:B--2---:R2:W3:Y:S02]  /*7f30*/  SYNCS.PHASECHK.TRANS64.TRYWAIT P0, [R3+URZ], R0 ;  /* 0x00000000030075a7 */ /* 0x0044e4000800017f */
[----:B---3--:R-:W-:Y:S05]  /*7f40*/  @!P0 NANOSLEEP.SYNCS 0x989680 ;  /* 0x009896800000895d */ /* 0x008fea0003900000 */
[----:B------:R-:W3:Y:S02]  /*7f50*/  @!P0 SYNCS.PHASECHK.TRANS64 P0, [R3+URZ], R0 ;  /* 0x00000000030085a7 */ /* 0x000ee4000800007f */
[----:B---3--:R-:W-:Y:S05]  /*7f60*/  @!P0 BRA `(.L_x_193) ;  /* 0xfffffffc00f08947 */ /* 0x008fea000383ffff */
.L_x_178:
[----:B------:R-:W-:Y:S05]  /*7f70*/  BSYNC B0 ;  /* 0x0000000000007941 */ /* 0x000fea0003800000 */
.L_x_177:
[----:B------:R-:W-:Y:S05]  /*7f80*/  EXIT ;  /* 0x000000000000794d */ /* 0x000fea0003800000 */
.L_x_18:
[----:B---3--:R3:W4:Y:S02]  /*7f90*/  SYNCS.PHASECHK.TRANS64.TRYWAIT P1, [R3+URZ], R0 ;  /* 0x00000000030075a7 */ /* 0x008724000802017f */
[----:B----4-:R-:W-:Y:S05]  /*7fa0*/  @!P1 NANOSLEEP.SYNCS 0x989680 ;  /* 0x009896800000995d */ /* 0x010fea0003900000 */
[----:B------:R-:W4:Y:S02]  /*7fb0*/  @!P1 SYNCS.PHASECHK.TRANS64 P1, [R3+URZ], R0 ;  /* 0x00000000030095a7 */ /* 0x000f24000802007f */
[----:B----4-:R-:W-:Y:S05]  /*7fc0*/  @!P1 BRA `(.L_x_18) ;  /* 0xfffffffc00f09947 */ /* 0x010fea000383ffff */
[----:B------:R-:W-:Y:S05]  /*7fd0*/  BRA `(.L_x_17) ;  /* 0xffffff9000e87947 */ /* 0x000fea000383ffff */
.L_x_23:
[----:B-1----:R-:W-:-:S04]  /*7fe0*/  IMAD.U32 R4, RZ, RZ, UR4 ;  /* 0x00000004ff047e24 */ /* 0x002fc8000f8e00ff */
[----:B------:R1:W2:Y:S03]  /*7ff0*/  SYNCS.PHASECHK.TRANS64.TRYWAIT P1, [R4+URZ], R3 ;  /* 0x00000003040075a7 */ /* 0x0002a6000802017f */
[----:B--2---:R-:W-:Y:S05]  /*8000*/  @!P1 NANOSLEEP.SYNCS 0x989680 ;  /* 0x009896800000995d */ /* 0x004fea0003900000 */
[----:B------:R-:W2:Y:S02]  /*8010*/  @!P1 SYNCS.PHASECHK.TRANS64 P1, [R4+URZ], R3 ;  /* 0x00000003040095a7 */ /* 0x000ea4000802007f */
[----:B--2---:R-:W-:Y:S05]  /*8020*/  @!P1 BRA `(.L_x_23) ;  /* 0xfffffffc00ec9947 */ /* 0x004fea000383ffff */
[----:B------:R-:W-:Y:S05]  /*8030*/  BRA `(.L_x_22) ;  /* 0xffffff9400887947 */ /* 0x000fea000383ffff */
.L_x_164:
[----:B------:R-:W-:Y:S01]  /*8040*/  BSSY B1, `(.L_x_194) ;  /* 0x0000006000017945 */ /* 0x000fe20003800000 */
[----:B------:R-:W-:-:S07]  /*8050*/  IMAD.MOV.U32 R15, RZ, RZ, -0x1 ;  /* 0xffffffffff0f7424 */ /* 0x000fce00078e00ff */
[----:B------:R-:W-:Y:S05]  /*8060*/  WARPSYNC.COLLECTIVE R15, `(.L_x_195) ;  /* 0x000000000f0c7348 */ /* 0x000fea0003c00000 */
[----:B------:R-:W-:Y:S02]  /*8070*/  ELECT P6, UR62, PT ;  /* 0x00000000003e782f */ /* 0x000fe400038c0000 */
[----:B------:R-:W-:Y:S01]  /*8080*/  MOV R14, UR62 ;  /* 0x0000003e000e7c02 */ /* 0x000fe20008000f00 */
[----:B------:R-:W-:Y:S10]  /*8090*/  ENDCOLLECTIVE ;  /* 0x000000000000791b */ /* 0x000ff40003800000 */
.L_x_195:
[----:B------:R-:W-:Y:S05]  /*80a0*/  BSYNC B1 ;  /* 0x0000000000017941 */ /* 0x000fea0003800000 */
.L_x_194:
[----:B------:R-:W-:Y:S05]  /*80b0*/  BRA `(.L_x_196) ;  /* 0xffffffe800e47947 */ /* 0x000fea000383ffff */
.L_x_167:
[----:B0-----:R0:W1:Y:S02]  /*80c0*/  SYNCS.PHASECHK.TRANS64.TRYWAIT P1, [R14+URZ+0x70], R7 ;  /* 0x000070070e0075a7 */ /* 0x001064000802017f */
[----:B-1----:R-:W-:Y:S05]  /*80d0*/  @!P1 NANOSLEEP.SYNCS 0x989680 ;  /* 0x009896800000995d */ /* 0x002fea0003900000 */
[----:B------:R-:W1:Y:S02]  /*80e0*/  @!P1 SYNCS.PHASECHK.TRANS64 P1, [R14+URZ+0x70], R7 ;  /* 0x000070070e0095a7 */ /* 0x000e64000802007f */
[----:B-1----:R-:W-:Y:S05]  /*80f0*/  @!P1 BRA `(.L_x_167) ;  /* 0xfffffffc00f09947 */ /* 0x002fea000383ffff */
[----:B------:R-:W-:Y:S05]  /*8100*/  BRA `(.L_x_197) ;  /* 0xffffffec00187947 */ /* 0x000fea000383ffff */
.L_x_176:
[----:B------:R-:W-:Y:S01]  /*8110*/  BSSY B0, `(.L_x_198) ;  /* 0x0000006000007945 */ /* 0x000fe20003800000 */
[----:B------:R-:W-:-:S07]  /*8120*/  IMAD.MOV.U32 R15, RZ, RZ, -0x1 ;  /* 0xffffffffff0f7424 */ /* 0x000fce00078e00ff */
[----:B------:R-:W-:Y:S05]  /*8130*/  WARPSYNC.COLLECTIVE R15, `(.L_x_199) ;  /* 0x000000000f0c7348 */ /* 0x000fea0003c00000 */
[----:B------:R-:W-:Y:S02]  /*8140*/  ELECT P6, UR62, PT ;  /* 0x00000000003e782f */ /* 0x000fe400038c0000 */
[----:B------:R-:W-:Y:S01]  /*8150*/  MOV R14, UR62 ;  /* 0x0000003e000e7c02 */ /* 0x000fe20008000f00 */
[----:B------:R-:W-:Y:S10]  /*8160*/  ENDCOLLECTIVE ;  /* 0x000000000000791b */ /* 0x000ff40003800000 */
.L_x_199:
[----:B------:R-:W-:Y:S05]  /*8170*/  BSYNC B0 ;  /* 0x0000000000007941 */ /* 0x000fea0003800000 */
.L_x_198:
[----:B------:R-:W-:Y:S05]  /*8180*/  BRA `(.L_x_200) ;  /* 0xfffffff400647947 */ /* 0x000fea000383ffff */
.L_x_180:
[----:B0-----:R0:W1:Y:S02]  /*8190*/  SYNCS.PHASECHK.TRANS64.TRYWAIT P0, [R7+URZ], R2 ;  /* 0x00000002070075a7 */ /* 0x001064000800017f */
[----:B-1----:R-:W-:Y:S05]  /*81a0*/  @!P0 NANOSLEEP.SYNCS 0x989680 ;  /* 0x009896800000895d */ /* 0x002fea0003900000 */
[----:B------:R-:W1:Y:S02]  /*81b0*/  @!P0 SYNCS.PHASECHK.TRANS64 P0, [R7+URZ], R2 ;  /* 0x00000002070085a7 */ /* 0x000e64000800007f */
[----:B-1----:R-:W-:Y:S05]  /*81c0*/  @!P0 BRA `(.L_x_180) ;  /* 0xfffffffc00f08947 */ /* 0x002fea000383ffff */
[----:B------:R-:W-:Y:S05]  /*81d0*/  BRA `(.L_x_201) ;  /* 0xfffffff400a47947 */ /* 0x000fea000383ffff */
.L_x_181:
[----:B0-----:R0:W1:Y:S02]  /*81e0*/  SYNCS.PHASECHK.TRANS64.TRYWAIT P0, [R9+URZ], R4 ;  /* 0x00000004090075a7 */ /* 0x001064000800017f */
[----:B-1----:R-:W-:Y:S05]  /*81f0*/  @!P0 NANOSLEEP.SYNCS 0x989680 ;  /* 0x009896800000895d */ /* 0x002fea0003900000 */
[----:B------:R-:W1:Y:S02]  /*8200*/  @!P0 SYNCS.PHASECHK.TRANS64 P0, [R9+URZ], R4 ;  /* 0x00000004090085a7 */ /* 0x000e64000800007f */
[----:B-1----:R-:W-:Y:S05]  /*8210*/  @!P0 BRA `(.L_x_181) ;  /* 0xfffffffc00f08947 */ /* 0x002fea000383ffff */
[----:B------:R-:W-:Y:S05]  /*8220*/  BRA `(.L_x_202) ;  /* 0xfffffff400b47947 */ /* 0x000fea000383ffff */
.L_x_182:
[----:B0-----:R0:W1:Y:S02]  /*8230*/  SYNCS.PHASECHK.TRANS64.TRYWAIT P0, [R6+URZ], R5 ;  /* 0x00000005060075a7 */ /* 0x001064000800017f */
[----:B-1----:R-:W-:Y:S05]  /*8240*/  @!P0 NANOSLEEP.SYNCS 0x989680 ;  /* 0x009896800000895d */ /* 0x002fea0003900000 */
[----:B------:R-:W1:Y:S02]  /*8250*/  @!P0 SYNCS.PHASECHK.TRANS64 P0, [R6+URZ], R5 ;  /* 0x00000005060085a7 */ /* 0x000e64000800007f */
[----:B-1----:R-:W-:Y:S05]  /*8260*/  @!P0 BRA `(.L_x_182) ;  /* 0xfffffffc00f08947 */ /* 0x002fea000383ffff */
[----:B------:R-:W-:Y:S05]  /*8270*/  BRA `(.L_x_203) ;  /* 0xfffffff400c47947 */ /* 0x000fea000383ffff */
.L_x_183:
[----:B0-----:R0:W1:Y:S02]  /*8280*/  SYNCS.PHASECHK.TRANS64.TRYWAIT P0, [R9+URZ], R4 ;  /* 0x00000004090075a7 */ /* 0x001064000800017f */
[----:B-1----:R-:W-:Y:S05]  /*8290*/  @!P0 NANOSLEEP.SYNCS 0x989680 ;  /* 0x009896800000895d */ /* 0x002fea0003900000 */
[----:B------:R-:W1:Y:S02]  /*82a0*/  @!P0 SYNCS.PHASECHK.TRANS64 P0, [R9+URZ], R4 ;  /* 0x00000004090085a7 */ /* 0x000e64000800007f */
[----:B-1----:R-:W-:Y:S05]  /*82b0*/  @!P0 BRA `(.L_x_183) ;  /* 0xfffffffc00f08947 */ /* 0x002fea000383ffff */
[----:B------:R-:W-:Y:S05]  /*82c0*/  BRA `(.L_x_204) ;  /* 0xfffffff400d47947 */ /* 0x000fea000383ffff */
.L_x_184:
[----:B0-----:R0:W1:Y:S02]  /*82d0*/  SYNCS.PHASECHK.TRANS64.TRYWAIT P0, [R6+URZ], R5 ;  /* 0x00000005060075a7 */ /* 0x001064000800017f */
[----:B-1----:R-:W-:Y:S05]  /*82e0*/  @!P0 NANOSLEEP.SYNCS 0x989680 ;  /* 0x009896800000895d */ /* 0x002fea0003900000 */
[----:B------:R-:W1:Y:S02]  /*82f0*/  @!P0 SYNCS.PHASECHK.TRANS64 P0, [R6+URZ], R5 ;  /* 0x00000005060085a7 */ /* 0x000e64000800007f */
[----:B-1----:R-:W-:Y:S05]  /*8300*/  @!P0 BRA `(.L_x_184) ;  /* 0xfffffffc00f08947 */ /* 0x002fea000383ffff */
[----:B------:R-:W-:Y:S05]  /*8310*/  BRA `(.L_x_205) ;  /* 0xfffffff400e47947 */ /* 0x000fea000383ffff */
.L_x_185:
[----:B0-----:R0:W1:Y:S02]  /*8320*/  SYNCS.PHASECHK.TRANS64.TRYWAIT P0, [R9+URZ], R4 ;  /* 0x00000004090075a7 */ /* 0x001064000800017f */
[----:B-1----:R-:W-:Y:S05]  /*8330*/  @!P0 NANOSLEEP.SYNCS 0x989680 ;  /* 0x009896800000895d */ /* 0x002fea0003900000 */
[----:B------:R-:W1:Y:S02]  /*8340*/  @!P0 SYNCS.PHASECHK.TRANS64 P0, [R9+URZ], R4 ;  /* 0x00000004090085a7 */ /* 0x000e64000800007f */
[----:B-1----:R-:W-:Y:S05]  /*8350*/  @!P0 BRA `(.L_x_185) ;  /* 0xfffffffc00f08947 */ /* 0x002fea000383ffff */
[----:B------:R-:W-:Y:S05]  /*8360*/  BRA `(.L_x_206) ;  /* 0xfffffff400f47947 */ /* 0x000fea000383ffff */
.L_x_186:
[----:B0-----:R0:W1:Y:S02]  /*8370*/  SYNCS.PHASECHK.TRANS64.TRYWAIT P0, [R6+URZ], R5 ;  /* 0x00000005060075a7 */ /* 0x001064000800017f */
[----:B-1----:R-:W-:Y:S05]  /*8380*/  @!P0 NANOSLEEP.SYNCS 0x989680 ;  /* 0x009896800000895d */ /* 0x002fea0003900000 */
[----:B------:R-:W1:Y:S02]  /*8390*/  @!P0 SYNCS.PHASECHK.TRANS64 P0, [R6+URZ], R5 ;  /* 0x00000005060085a7 */ /* 0x000e64000800007f */
[----:B-1----:R-:W-:Y:S05]  /*83a0*/  @!P0 BRA `(.L_x_186) ;  /* 0xfffffffc00f08947 */ /* 0x002fea000383ffff */
[----:B------:R-:W-:Y:S05]  /*83b0*/  BRA `(.L_x_207) ;  /* 0xfffffff800047947 */ /* 0x000fea000383ffff */
.L_x_187:
[----:B0-----:R0:W1:Y:S02]  /*83c0*/  SYNCS.PHASECHK.TRANS64.TRYWAIT P0, [R9+URZ], R4 ;  /* 0x00000004090075a7 */ /* 0x001064000800017f */
[----:B-1----:R-:W-:Y:S05]  /*83d0*/  @!P0 NANOSLEEP.SYNCS 0x989680 ;  /* 0x009896800000895d */ /* 0x002fea0003900000 */
[----:B------:R-:W1:Y:S02]  /*83e0*/  @!P0 SYNCS.PHASECHK.TRANS64 P0, [R9+URZ], R4 ;  /* 0x00000004090085a7 */ /* 0x000e64000800007f */
[----:B-1----:R-:W-:Y:S05]  /*83f0*/  @!P0 BRA `(.L_x_187) ;  /* 0xfffffffc00f08947 */ /* 0x002fea000383ffff */
[----:B------:R-:W-:Y:S05]  /*8400*/  BRA `(.L_x_208) ;  /* 0xfffffff800147947 */ /* 0x000fea000383ffff */
.L_x_188:
[----:B0-----:R0:W1:Y:S02]  /*8410*/  SYNCS.PHASECHK.TRANS64.TRYWAIT P0, [R6+URZ], R5 ;  /* 0x00000005060075a7 */ /* 0x001064000800017f */
[----:B-1----:R-:W-:Y:S05]  /*8420*/  @!P0 NANOSLEEP.SYNCS 0x989680 ;  /* 0x009896800000895d */ /* 0x002fea0003900000 */
[----:B------:R-:W1:Y:S02]  /*8430*/  @!P0 SYNCS.PHASECHK.TRANS64 P0, [R6+URZ], R5 ;  /* 0x00000005060085a7 */ /* 0x000e64000800007f */
[----:B-1----:R-:W-:Y:S05]  /*8440*/  @!P0 BRA `(.L_x_188) ;  /* 0xfffffffc00f08947 */ /* 0x002fea000383ffff */
[----:B------:R-:W-:Y:S05]  /*8450*/  BRA `(.L_x_209) ;  /* 0xfffffff800247947 */ /* 0x000fea000383ffff */
.L_x_189:
[----:B0-----:R0:W1:Y:S02]  /*8460*/  SYNCS.PHASECHK.TRANS64.TRYWAIT P0, [R9+URZ], R4 ;  /* 0x00000004090075a7 */ /* 0x001064000800017f */
[----:B-1----:R-:W-:Y:S05]  /*8470*/  @!P0 NANOSLEEP.SYNCS 0x989680 ;  /* 0x009896800000895d */ /* 0x002fea0003900000 */
[----:B------:R-:W1:Y:S02]  /*8480*/  @!P0 SYNCS.PHASECHK.TRANS64 P0, [R9+URZ], R4 ;  /* 0x00000004090085a7 */ /* 0x000e64000800007f */
[----:B-1----:R-:W-:Y:S05]  /*8490*/  @!P0 BRA `(.L_x_189) ;  /* 0xfffffffc00f08947 */ /* 0x002fea000383ffff */
[----:B------:R-:W-:Y:S05]  /*84a0*/  BRA `(.L_x_210) ;  /* 0xfffffff800347947 */ /* 0x000fea000383ffff */
.L_x_190:
[----:B0-----:R0:W1:Y:S02]  /*84b0*/  SYNCS.PHASECHK.TRANS64.TRYWAIT P0, [R6+URZ], R5 ;  /* 0x00000005060075a7 */ /* 0x001064000800017f */
[----:B-1----:R-:W-:Y:S05]  /*84c0*/  @!P0 NANOSLEEP.SYNCS 0x989680 ;  /* 0x009896800000895d */ /* 0x002fea0003900000 */
[----:B------:R-:W1:Y:S02]  /*84d0*/  @!P0 SYNCS.PHASECHK.TRANS64 P0, [R6+URZ], R5 ;  /* 0x00000005060085a7 */ /* 0x000e64000800007f */
[----:B-1----:R-:W-:Y:S05]  /*84e0*/  @!P0 BRA `(.L_x_190) ;  /* 0xfffffffc00f08947 */ /* 0x002fea000383ffff */
[----:B------:R-:W-:Y:S05]  /*84f0*/  BRA `(.L_x_211) ;  /* 0xfffffff800447947 */ /* 0x000fea000383ffff */
.L_x_191:
[----:B0-----:R0:W1:Y:S02]  /*8500*/  SYNCS.PHASECHK.TRANS64.TRYWAIT P0, [R9+URZ], R4 ;  /* 0x00000004090075a7 */ /* 0x001064000800017f */
[----:B-1----:R-:W-:Y:S05]  /*8510*/  @!P0 NANOSLEEP.SYNCS 0x989680 ;  /* 0x009896800000895d */ /* 0x002fea0003900000 */
[----:B------:R-:W1:Y:S02]  /*8520*/  @!P0 SYNCS.PHASECHK.TRANS64 P0, [R9+URZ], R4 ;  /* 0x00000004090085a7 */ /* 0x000e64000800007f */
[----:B-1----:R-:W-:Y:S05]  /*8530*/  @!P0 BRA `(.L_x_191) ;  /* 0xfffffffc00f08947 */ /* 0x002fea000383ffff */
[----:B------:R-:W-:Y:S05]  /*8540*/  BRA `(.L_x_212) ;  /* 0xfffffff800547947 */ /* 0x000fea000383ffff */
.L_x_192:
[----:B-1----:R1:W2:Y:S02]  /*8550*/  SYNCS.PHASECHK.TRANS64.TRYWAIT P0, [R6+URZ], R5 ;  /* 0x00000005060075a7 */ /* 0x0022a4000800017f */
[----:B--2---:R-:W-:Y:S05]  /*8560*/  @!P0 NANOSLEEP.SYNCS 0x989680 ;  /* 0x009896800000895d */ /* 0x004fea0003900000 */
[----:B------:R-:W2:Y:S02]  /*8570*/  @!P0 SYNCS.PHASECHK.TRANS64 P0, [R6+URZ], R5 ;  /* 0x00000005060085a7 */ /* 0x000ea4000800007f */
[----:B--2---:R-:W-:Y:S05]  /*8580*/  @!P0 BRA `(.L_x_192) ;  /* 0xfffffffc00f08947 */ /* 0x004fea000383ffff */
[----:B------:R-:W-:Y:S05]  /*8590*/  BRA `(.L_x_213) ;  /* 0xfffffff8005c7947 */ /* 0x000fea000383ffff */
.L_x_214:
[----:B------:R-:W-:-:S00]  /*85a0*/  BRA `(.L_x_214) ;  /* 0xfffffffc00fc7947 */ /* 0x000fc0000383ffff */
[----:B------:R-:W-:-:S00]  /*85b0*/  NOP ;  /* 0x0000000000007918 */ /* 0x000fc00000000000 */
        /* <DEDUP_REMOVED lines=12> */
.L_x_215:


//--------------------- .nv.global.init           --------------------------
	.section	.nv.global.init,"aw",@progbits
.nv.global.init:
	.type		$str$22,@object
	.size		$str$22,($str$23 - $str$22)
$str$22:
        /*0000*/ 	.byte	0x6b, 0x5f, 0x74, 0x69, 0x6c, 0x65, 0x5f, 0x63, 0x6f, 0x75, 0x6e, 0x74, 0x20, 0x3e, 0x3d, 0x20
        /*0010*/ 	.byte	0x31, 0x00
	.type		$str$23,@object
	.size		$str$23,(__unnamed_1 - $str$23)
$str$23:
        /*0012*/ 	.byte	0x2f, 0x74, 0x6d, 0x70, 0x2f, 0x63, 0x75, 0x74, 0x6c, 0x61, 0x73, 0x73, 0x5f, 0x73, 0x77, 0x65
        /*0022*/ 	.byte	0x65, 0x70, 0x5f, 0x73, 0x72, 0x63, 0x2f, 0x69, 0x6e, 0x63, 0x6c, 0x75, 0x64, 0x65, 0x2f, 0x63
        /*0032*/ 	.byte	0x75, 0x74, 0x6c, 0x61, 0x73, 0x73, 0x2f, 0x67, 0x65, 0x6d, 0x6d, 0x2f, 0x63, 0x6f, 0x6c, 0x6c
        /*0042*/ 	.byte	0x65, 0x63, 0x74, 0x69, 0x76, 0x65, 0x2f, 0x73, 0x6d, 0x39, 0x30, 0x5f, 0x6d, 0x6d, 0x61, 0x5f
        /*0052*/ 	.byte	0x74, 0x6d, 0x61, 0x5f, 0x67, 0x6d, 0x6d, 0x61, 0x5f, 0x73, 0x73, 0x5f, 0x77, 0x61, 0x72, 0x70
        /*0062*/ 	.byte	0x73, 0x70, 0x65, 0x63, 0x69, 0x61, 0x6c, 0x69, 0x7a, 0x65, 0x64, 0x2e, 0x68, 0x70, 0x70, 0x00
	.type		__unnamed_1,@object
	.size		__unnamed_1,(.L_0 - __unnamed_1)
__unnamed_1:
        /*0072*/ 	.byte	0x76, 0x6f, 0x69, 0x64, 0x20, 0x63, 0x75, 0x74, 0x6c, 0x61, 0x73, 0x73, 0x3a, 0x3a, 0x67, 0x65
        /* <DEDUP_REMOVED lines=180> */
        /*0bc2*/ 	.byte	0x74, 0x69, 0x74, 0x79, 0x5d, 0x00
.L_0:


//--------------------- .nv.shared._ZN7cutlass13device_kernelINS_4gemm6kernel13GemmUniversalIN4cute5tupleIJiiiiEEENS1_10collective13CollectiveMmaINS1_34MainloopSm90TmaGmmaWarpSpecializedILi14ENS5_IJNS4_1CILi1EEESB_SB_EEENS1_35KernelTmaWarpSpecializedCooperativeEEENS5_IJNSA_ILi128EEESF_NSA_ILi32EEEEEENS_10bfloat16_tENS5_IJlSB_lEEESI_SJ_NS4_8TiledMMAINS4_8MMA_AtomIJNS4_4SM904GMMA28MMA_64x128x16_F32BF16BF16_SSILNSN_5MajorE0ELSP_0ELNSN_7ScaleInE1ELSQ_1EEEEEENS4_6LayoutINS5_IJNSA_ILi2EEESB_SB_EEENS5_IJSB_NSA_ILi0EEESW_EEEEENS5_IJNS4_10UnderscoreESZ_SZ_EEEEENS4_13SM90_TMA_LOADENS4_14ComposedLayoutINS4_7SwizzleILi2ELi4ELi3EEENS4_18smem_ptr_flag_bitsILi16EEENST_INS5_IJNSA_ILi8EEESG_EEENS5_IJSG_SB_EEEEEEEvNS4_8identityES12_S1C_vS1D_EENS_8epilogue10collective6detail29Sm90TmaWarpSpecializedAdapterINS1G_15DefaultEpilogueISI_SJ_SJ_NS1F_6thread17LinearCombinationISI_Li1EffLNS1K_9ScaleType4KindE0ELNS_15FloatRoundStyleE2ESI_EENS1_15EpilogueDefaultEEEEEvvEEEEvNT_6ParamsE --------------------------
	.section	.nv.shared._ZN7cutlass13device_kernelINS_4gemm6kernel13GemmUniversalIN4cute5tupleIJiiiiEEENS1_10collective13CollectiveMmaINS1_34MainloopSm90TmaGmmaWarpSpecializedILi14ENS5_IJNS4_1CILi1EEESB_SB_EEENS1_35KernelTmaWarpSpecializedCooperativeEEENS5_IJNSA_ILi128EEESF_NSA_ILi32EEEEEENS_10bfloat16_tENS5_IJlSB_lEEESI_SJ_NS4_8TiledMMAINS4_8MMA_AtomIJNS4_4SM904GMMA28MMA_64x128x16_F32BF16BF16_SSILNSN_5MajorE0ELSP_0ELNSN_7ScaleInE1ELSQ_1EEEEEENS4_6LayoutINS5_IJNSA_ILi2EEESB_SB_EEENS5_IJSB_NSA_ILi0EEESW_EEEEENS5_IJNS4_10UnderscoreESZ_SZ_EEEEENS4_13SM90_TMA_LOADENS4_14ComposedLayoutINS4_7SwizzleILi2ELi4ELi3EEENS4_18smem_ptr_flag_bitsILi16EEENST_INS5_IJNSA_ILi8EEESG_EEENS5_IJSG_SB_EEEEEEEvNS4_8identityES12_S1C_vS1D_EENS_8epilogue10collective6detail29Sm90TmaWarpSpecializedAdapterINS1G_15DefaultEpilogueISI_SJ_SJ_NS1F_6thread17LinearCombinationISI_Li1EffLNS1K_9ScaleType4KindE0ELNS_15FloatRoundStyleE2ESI_EENS1_15EpilogueDefaultEEEEEvvEEEEvNT_6ParamsE,"aw",@nobits
	.sectionflags	@""
	.align	16
	.zero		1024


//--------------------- .nv.shared.reserved.0     --------------------------
	.section	.nv.shared.reserved.0,"aw",@nobits
	.weak		__nv_reservedSMEM_offset_0_alias
	.size		__nv_reservedSMEM_offset_0_alias, 0, 0
	.other		__nv_reservedSMEM_offset_0_alias,@"STO_CUDA_RESERVED_SHARED STV_DEFAULT"
__nv_reservedSMEM_offset_0_alias:
	.zero		0


//--------------------- .nv.global                --------------------------
	.section	.nv.global,"aw",@nobits
.nv.global:
	.type		_ZN40_INTERNAL_d8f2a4cc_4_k_cu_acaf002c_207614cute1_E,@object
	.size		_ZN40_INTERNAL_d8f2a4cc_4_k_cu_acaf002c_207614cute1_E,(_ZN40_INTERNAL_d8f2a4cc_4_k_cu_acaf002c_207614cuda3std3__45__cpo6cbeginE - _ZN40_INTERNAL_d8f2a4cc_4_k_cu_acaf002c_207614cute1_E)
_ZN40_INTERNAL_d8f2a4cc_4_k_cu_acaf002c_207614cute1_E:
	.zero		1
	.type		_ZN40_INTERNAL_d8f2a4cc_4_k_cu_acaf002c_207614cuda3std3__45__cpo6cbeginE,@object
	.size		_ZN40_INTERNAL_d8f2a4cc_4_k_cu_acaf002c_207614cuda3std3__45__cpo6cbeginE,(_ZN40_INTERNAL_d8f2a4cc_4_k_cu_acaf002c_207614cuda3std3__48in_placeE - _ZN40_INTERNAL_d8f2a4cc_4_k_cu_acaf002c_207614cuda3std3__45__cpo6cbeginE)
_ZN40_INTERNAL_d8f2a4cc_4_k_cu_acaf002c_207614cuda3std3__45__cpo6cbeginE:
	.zero		1
	.type		_ZN40_INTERNAL_d8f2a4cc_4_k_cu_acaf002c_207614cuda3std3__48in_placeE,@object
	.size		_ZN40_INTERNAL_d8f2a4cc_4_k_cu_acaf002c_207614cuda3std3__48in_placeE,(_ZN40_INTERNAL_d8f2a4cc_4_k_cu_acaf002c_207614cuda3std6ranges3__45__cpo9iter_moveE - _ZN40_INTERNAL_d8f2a4cc_4_k_cu_acaf002c_207614cuda3std3__48in_placeE)
_ZN40_INTERNAL_d8f2a4cc_4_k_cu_acaf002c_207614cuda3std3__48in_placeE:
	.zero		1
	.type		_ZN40_INTERNAL_d8f2a4cc_4_k_cu_acaf002c_207614cuda3std6ranges3__45__cpo9iter_moveE,@object
	.size		_ZN40_INTERNAL_d8f2a4cc_4_k_cu_acaf002c_207614cuda3std6ranges3__45__cpo9iter_moveE,(_ZN40_INTERNAL_d8f2a4cc_4_k_cu_acaf002c_207614cuda3std3__45__cpo5beginE - _ZN40_INTERNAL_d8f2a4cc_4_k_cu_acaf002c_207614cuda3std6ranges3__45__cpo9iter_moveE)
_ZN40_INTERNAL_d8f2a4cc_4_k_cu_acaf002c_207614cuda3std6ranges3__45__cpo9iter_moveE:
	.zero		1
	.type		_ZN40_INTERNAL_d8f2a4cc_4_k_cu_acaf002c_207614cuda3std3__45__cpo5beginE,@object
	.size		_ZN40_INTERNAL_d8f2a4cc_4_k_cu_acaf002c_207614cuda3std3__45__cpo5beginE,(_ZN40_INTERNAL_d8f2a4cc_4_k_cu_acaf002c_207614cuda3std3__442_GLOBAL__N__d8f2a4cc_4_k_cu_acaf002c_207616ignoreE - _ZN40_INTERNAL_d8f2a4cc_4_k_cu_acaf002c_207614cuda3std3__45__cpo5beginE)
_ZN40_INTERNAL_d8f2a4cc_4_k_cu_acaf002c_207614cuda3std3__45__cpo5beginE:
	.zero		1
	.type		_ZN40_INTERNAL_d8f2a4cc_4_k_cu_acaf002c_207614cuda3std3__442_GLOBAL__N__d8f2a4cc_4_k_cu_acaf002c_207616ignoreE,@object
	.size		_ZN40_INTERNAL_d8f2a4cc_4_k_cu_acaf002c_207614cuda3std3__442_GLOBAL__N__d8f2a4cc_4_k_cu_acaf002c_207616ignoreE,(_ZN40_INTERNAL_d8f2a4cc_4_k_cu_acaf002c_207614cute7productE - _ZN40_INTERNAL_d8f2a4cc_4_k_cu_acaf002c_207614cuda3std3__442_GLOBAL__N__d8f2a4cc_4_k_cu_acaf002c_207616ignoreE)
_ZN40_INTERNAL_d8f2a4cc_4_k_cu_acaf002c_207614cuda3std3__442_GLOBAL__N__d8f2a4cc_4_k_cu_acaf002c_207616ignoreE:
	.zero		1
	.type		_ZN40_INTERNAL_d8f2a4cc_4_k_cu_acaf002c_207614cute7productE,@object
	.size		_ZN40_INTERNAL_d8f2a4cc_4_k_cu_acaf002c_207614cute7productE,(_ZN40_INTERNAL_d8f2a4cc_4_k_cu_acaf002c_207614cuda3std3__45__cpo3endE - _ZN40_INTERNAL_d8f2a4cc_4_k_cu_acaf002c_207614cute7productE)
_ZN40_INTERNAL_d8f2a4cc_4_k_cu_acaf002c_207614cute7productE:
	.zero		1
	.type		_ZN40_INTERNAL_d8f2a4cc_4_k_cu_acaf002c_207614cuda3std3__45__cpo3endE,@object
	.size		_ZN40_INTERNAL_d8f2a4cc_4_k_cu_acaf002c_207614cuda3std3__45__cpo3endE,(_ZN40_INTERNAL_d8f2a4cc_4_k_cu_acaf002c_207614cuda3std3__419piecewise_constructE - _ZN40_INTERNAL_d8f2a4cc_4_k_cu_acaf002c_207614cuda3std3__45__cpo3endE)
_ZN40_INTERNAL_d8f2a4cc_4_k_cu_acaf002c_207614cuda3std3__45__cpo3endE:
	.zero		1
	.type		_ZN40_INTERNAL_d8f2a4cc_4_k_cu_acaf002c_207614cuda3std3__419piecewise_constructE,@object
	.size		_ZN40_INTERNAL_d8f2a4cc_4_k_cu_acaf002c_207614cuda3std3__419piecewise_constructE,(_ZN40_INTERNAL_d8f2a4cc_4_k_cu_acaf002c_207614cuda3std3__45__cpo4cendE - _ZN40_INTERNAL_d8f2a4cc_4_k_cu_acaf002c_207614cuda3std3__419piecewise_constructE)
_ZN40_INTERNAL_d8f2a4cc_4_k_cu_acaf002c_207614cuda3std3__419piecewise_constructE:
	.zero		1
	.type		_ZN40_INTERNAL_d8f2a4cc_4_k_cu_acaf002c_207614cuda3std3__45__cpo4cendE,@object
	.size		_ZN40_INTERNAL_d8f2a4cc_4_k_cu_acaf002c_207614cuda3std3__45__cpo4cendE,(_ZN40_INTERNAL_d8f2a4cc_4_k_cu_acaf002c_207614cuda3std6ranges3__45__cpo4swapE - _ZN40_INTERNAL_d8f2a4cc_4_k_cu_acaf002c_207614cuda3std3__45__cpo4cendE)
_ZN40_INTERNAL_d8f2a4cc_4_k_cu_acaf002c_207614cuda3std3__45__cpo4cendE:
	.zero		1
	.type		_ZN40_INTERNAL_d8f2a4cc_4_k_cu_acaf002c_207614cuda3std6ranges3__45__cpo4swapE,@object
	.size		_ZN40_INTERNAL_d8f2a4cc_4_k_cu_acaf002c_207614cuda3std6ranges3__45__cpo4swapE,(.L_8 - _ZN40_INTERNAL_d8f2a4cc_4_k_cu_acaf002c_207614cuda3std6ranges3__45__cpo4swapE)
_ZN40_INTERNAL_d8f2a4cc_4_k_cu_acaf002c_207614cuda3std6ranges3__45__cpo4swapE:
	.zero		1
.L_8:


//--------------------- .nv.constant0._ZN7cutlass13device_kernelINS_4gemm6kernel13GemmUniversalIN4cute5tupleIJiiiiEEENS1_10collective13CollectiveMmaINS1_34MainloopSm90TmaGmmaWarpSpecializedILi14ENS5_IJNS4_1CILi1EEESB_SB_EEENS1_35KernelTmaWarpSpecializedCooperativeEEENS5_IJNSA_ILi128EEESF_NSA_ILi32EEEEEENS_10bfloat16_tENS5_IJlSB_lEEESI_SJ_NS4_8TiledMMAINS4_8MMA_AtomIJNS4_4SM904GMMA28MMA_64x128x16_F32BF16BF16_SSILNSN_5MajorE0ELSP_0ELNSN_7ScaleInE1ELSQ_1EEEEEENS4_6LayoutINS5_IJNSA_ILi2EEESB_SB_EEENS5_IJSB_NSA_ILi0EEESW_EEEEENS5_IJNS4_10UnderscoreESZ_SZ_EEEEENS4_13SM90_TMA_LOADENS4_14ComposedLayoutINS4_7SwizzleILi2ELi4ELi3EEENS4_18smem_ptr_flag_bitsILi16EEENST_INS5_IJNSA_ILi8EEESG_EEENS5_IJSG_SB_EEEEEEEvNS4_8identityES12_S1C_vS1D_EENS_8epilogue10collective6detail29Sm90TmaWarpSpecializedAdapterINS1G_15DefaultEpilogueISI_SJ_SJ_NS1F_6thread17LinearCombinationISI_Li1EffLNS1K_9ScaleType4KindE0ELNS_15FloatRoundStyleE2ESI_EENS1_15EpilogueDefaultEEEEEvvEEEEvNT_6ParamsE --------------------------
	.section	.nv.constant0._ZN7cutlass13device_kernelINS_4gemm6kernel13GemmUniversalIN4cute5tupleIJiiiiEEENS1_10collective13CollectiveMmaINS1_34MainloopSm90TmaGmmaWarpSpecializedILi14ENS5_IJNS4_1CILi1EEESB_SB_EEENS1_35KernelTmaWarpSpecializedCooperativeEEENS5_IJNSA_ILi128EEESF_NSA_ILi32EEEEEENS_10bfloat16_tENS5_IJlSB_lEEESI_SJ_NS4_8TiledMMAINS4_8MMA_AtomIJNS4_4SM904GMMA28MMA_64x128x16_F32BF16BF16_SSILNSN_5MajorE0ELSP_0ELNSN_7ScaleInE1ELSQ_1EEEEEENS4_6LayoutINS5_IJNSA_ILi2EEESB_SB_EEENS5_IJSB_NSA_ILi0EEESW_EEEEENS5_IJNS4_10UnderscoreESZ_SZ_EEEEENS4_13SM90_TMA_LOADENS4_14ComposedLayoutINS4_7SwizzleILi2ELi4ELi3EEENS4_18smem_ptr_flag_bitsILi16EEENST_INS5_IJNSA_ILi8EEESG_EEENS5_IJSG_SB_EEEEEEEvNS4_8identityES12_S1C_vS1D_EENS_8epilogue10collective6detail29Sm90TmaWarpSpecializedAdapterINS1G_15DefaultEpilogueISI_SJ_SJ_NS1F_6thread17LinearCombinationISI_Li1EffLNS1K_9ScaleType4KindE0ELNS_15FloatRoundStyleE2ESI_EENS1_15EpilogueDefaultEEEEEvvEEEEvNT_6ParamsE,"a",@progbits
	.sectionflags	@""
	.align	4
.nv.constant0._ZN7cutlass13device_kernelINS_4gemm6kernel13GemmUniversalIN4cute5tupleIJiiiiEEENS1_10collective13CollectiveMmaINS1_34MainloopSm90TmaGmmaWarpSpecializedILi14ENS5_IJNS4_1CILi1EEESB_SB_EEENS1_35KernelTmaWarpSpecializedCooperativeEEENS5_IJNSA_ILi128EEESF_NSA_ILi32EEEEEENS_10bfloat16_tENS5_IJlSB_lEEESI_SJ_NS4_8TiledMMAINS4_8MMA_AtomIJNS4_4SM904GMMA28MMA_64x128x16_F32BF16BF16_SSILNSN_5MajorE0ELSP_0ELNSN_7ScaleInE1ELSQ_1EEEEEENS4_6LayoutINS5_IJNSA_ILi2EEESB_SB_EEENS5_IJSB_NSA_ILi0EEESW_EEEEENS5_IJNS4_10UnderscoreESZ_SZ_EEEEENS4_13SM90_TMA_LOADENS4_14ComposedLayoutINS4_7SwizzleILi2ELi4ELi3EEENS4_18smem_ptr_flag_bitsILi16EEENST_INS5_IJNSA_ILi8EEESG_EEENS5_IJSG_SB_EEEEEEEvNS4_8identityES12_S1C_vS1D_EENS_8epilogue10collective6detail29Sm90TmaWarpSpecializedAdapterINS1G_15DefaultEpilogueISI_SJ_SJ_NS1F_6thread17LinearCombinationISI_Li1EffLNS1K_9ScaleType4KindE0ELNS_15FloatRoundStyleE2ESI_EENS1_15EpilogueDefaultEEEEEvvEEEEvNT_6ParamsE:
	.zero		1664


//--------------------- SYMBOLS --------------------------

	.type		.nv.reservedSmem.offset0,@object
	.size		.nv.reservedSmem.offset0,0x4
	.type		__assertfail,@function
